	.target	sm_90a

	.elftype	@"ET_EXEC"


//--------------------- .note.nv.tkinfo           --------------------------
	.section	.note.nv.tkinfo,"",@"SHT_NOTE"
	.sectionflags	@"SHF_NOTE_NV_TKINFO"
	.tkinfo
        /*0018*/ 	.word	0x00000002
        /*0030*/ 	.string	""
        /*0030*/ 	.string	"ptxas"
        /*0030*/ 	.string	"Cuda compilation tools, release 13.0, V13.0.88"
        /*0030*/ 	.string	"Build cuda_13.0.r13.0/compiler.36424714_0"
        /*0030*/ 	.string	"-arch sm_90a -m 64 "



//--------------------- .note.nv.cuinfo           --------------------------
	.section	.note.nv.cuinfo,"",@"SHT_NOTE"
	.sectionflags	@"SHF_NOTE_NV_CUINFO"
        /*0018*/ 	.short	0x0002
        /*001a*/ 	.short	0x005a
        /*001c*/ 	.short	0x0082
	.zero		2


//--------------------- .nv.info                  --------------------------
	.section	.nv.info,"",@"SHT_CUDA_INFO"
	.align	4


	//----- nvinfo : EIATTR_REGCOUNT
	.align		4
        /*0000*/ 	.byte	0x04, 0x2f
        /*0002*/ 	.short	(.L_15 - .L_14)
	.align		4
.L_14:
        /*0004*/ 	.word	index@(_ZN7cutlass13device_kernelINS_4gemm6kernel13GemmUniversalIN4cute5tupleIJiiiiEEENS1_10collective13CollectiveMmaINS1_34MainloopSm90TmaGmmaWarpSpecializedILi19ENS5_IJNS4_1CILi2EEENSA_ILi1EEESC_EEENS1_35KernelTmaWarpSpecializedCooperativeEEENS5_IJNSA_ILi192EEENSA_ILi176EEENSA_ILi32EEEEEEaNS5_IJlSC_lEEEaSK_NS4_8TiledMMAINS4_8MMA_AtomIJNS4_4SM904GMMA26MMA_64x16x32_S32S8S8_SS_TNEEEENS4_6LayoutISD_NS5_IJSC_NSA_ILi0EEESS_EEEEENS5_IJNS4_10UnderscoreESV_SV_EEEEENS4_13SM90_TMA_LOADENS4_14ComposedLayoutINS4_7SwizzleILi1ELi4ELi3EEENS4_18smem_ptr_flag_bitsILi8EEENSR_INS5_IJNSA_ILi8EEESI_EEENS5_IJSI_SC_EEEEEEEvNS4_8identityENS4_23SM90_TMA_LOAD_MULTICASTES18_vS19_EENS_8epilogue10collective6detail29Sm90TmaWarpSpecializedAdapterINS1D_15DefaultEpilogueIaSK_SK_NS1C_6thread17LinearCombinationIaLi1EiiLNS1H_9ScaleType4KindE0ELNS_15FloatRoundStyleE2EaEENS1_15EpilogueDefaultEEEEEvvEEEEvNT_6ParamsE)
        /*0008*/ 	.word	0x000000a8


	//----- nvinfo : EIATTR_FRAME_SIZE
	.align		4
.L_15:
        /*000c*/ 	.byte	0x04, 0x11
        /*000e*/ 	.short	(.L_17 - .L_16)
	.align		4
.L_16:
        /*0010*/ 	.word	index@(_ZN7cutlass13device_kernelINS_4gemm6kernel13GemmUniversalIN4cute5tupleIJiiiiEEENS1_10collective13CollectiveMmaINS1_34MainloopSm90TmaGmmaWarpSpecializedILi19ENS5_IJNS4_1CILi2EEENSA_ILi1EEESC_EEENS1_35KernelTmaWarpSpecializedCooperativeEEENS5_IJNSA_ILi192EEENSA_ILi176EEENSA_ILi32EEEEEEaNS5_IJlSC_lEEEaSK_NS4_8TiledMMAINS4_8MMA_AtomIJNS4_4SM904GMMA26MMA_64x16x32_S32S8S8_SS_TNEEEENS4_6LayoutISD_NS5_IJSC_NSA_ILi0EEESS_EEEEENS5_IJNS4_10UnderscoreESV_SV_EEEEENS4_13SM90_TMA_LOADENS4_14ComposedLayoutINS4_7SwizzleILi1ELi4ELi3EEENS4_18smem_ptr_flag_bitsILi8EEENSR_INS5_IJNSA_ILi8EEESI_EEENS5_IJSI_SC_EEEEEEEvNS4_8identityENS4_23SM90_TMA_LOAD_MULTICASTES18_vS19_EENS_8epilogue10collective6detail29Sm90TmaWarpSpecializedAdapterINS1D_15DefaultEpilogueIaSK_SK_NS1C_6thread17LinearCombinationIaLi1EiiLNS1H_9ScaleType4KindE0ELNS_15FloatRoundStyleE2EaEENS1_15EpilogueDefaultEEEEEvvEEEEvNT_6ParamsE)
        /*0014*/ 	.word	0x00000008


	//----- nvinfo : EIATTR_MIN_STACK_SIZE
	.align		4
.L_17:
        /*0018*/ 	.byte	0x04, 0x12
        /*001a*/ 	.short	(.L_19 - .L_18)
	.align		4
.L_18:
        /*001c*/ 	.word	index@(_ZN7cutlass13device_kernelINS_4gemm6kernel13GemmUniversalIN4cute5tupleIJiiiiEEENS1_10collective13CollectiveMmaINS1_34MainloopSm90TmaGmmaWarpSpecializedILi19ENS5_IJNS4_1CILi2EEENSA_ILi1EEESC_EEENS1_35KernelTmaWarpSpecializedCooperativeEEENS5_IJNSA_ILi192EEENSA_ILi176EEENSA_ILi32EEEEEEaNS5_IJlSC_lEEEaSK_NS4_8TiledMMAINS4_8MMA_AtomIJNS4_4SM904GMMA26MMA_64x16x32_S32S8S8_SS_TNEEEENS4_6LayoutISD_NS5_IJSC_NSA_ILi0EEESS_EEEEENS5_IJNS4_10UnderscoreESV_SV_EEEEENS4_13SM90_TMA_LOADENS4_14ComposedLayoutINS4_7SwizzleILi1ELi4ELi3EEENS4_18smem_ptr_flag_bitsILi8EEENSR_INS5_IJNSA_ILi8EEESI_EEENS5_IJSI_SC_EEEEEEEvNS4_8identityENS4_23SM90_TMA_LOAD_MULTICASTES18_vS19_EENS_8epilogue10collective6detail29Sm90TmaWarpSpecializedAdapterINS1D_15DefaultEpilogueIaSK_SK_NS1C_6thread17LinearCombinationIaLi1EiiLNS1H_9ScaleType4KindE0ELNS_15FloatRoundStyleE2EaEENS1_15EpilogueDefaultEEEEEvvEEEEvNT_6ParamsE)
        /*0020*/ 	.word	0x00000008
.L_19:


//--------------------- .nv.compat                --------------------------
	.section	.nv.compat,"",@"SHT_CUDA_COMPAT_INFO"
	.align	4
        /*0000*/ 	.byte	0x02, 0x09, 0x01, 0x00, 0x02, 0x02, 0x04, 0x00, 0x02, 0x05, 0x05, 0x00, 0x03, 0x07, 0x01, 0x01
        /*0010*/ 	.byte	0x02, 0x03, 0x01, 0x00, 0x02, 0x06, 0x01, 0x00, 0x04, 0x0b, 0x08, 0x00, 0x00, 0x00, 0x00, 0x00
        /*0020*/ 	.byte	0x00, 0x00, 0x00, 0x00


//--------------------- .nv.info._ZN7cutlass13device_kernelINS_4gemm6kernel13GemmUniversalIN4cute5tupleIJiiiiEEENS1_10collective13CollectiveMmaINS1_34MainloopSm90TmaGmmaWarpSpecializedILi19ENS5_IJNS4_1CILi2EEENSA_ILi1EEESC_EEENS1_35KernelTmaWarpSpecializedCooperativeEEENS5_IJNSA_ILi192EEENSA_ILi176EEENSA_ILi32EEEEEEaNS5_IJlSC_lEEEaSK_NS4_8TiledMMAINS4_8MMA_AtomIJNS4_4SM904GMMA26MMA_64x16x32_S32S8S8_SS_TNEEEENS4_6LayoutISD_NS5_IJSC_NSA_ILi0EEESS_EEEEENS5_IJNS4_10UnderscoreESV_SV_EEEEENS4_13SM90_TMA_LOADENS4_14ComposedLayoutINS4_7SwizzleILi1ELi4ELi3EEENS4_18smem_ptr_flag_bitsILi8EEENSR_INS5_IJNSA_ILi8EEESI_EEENS5_IJSI_SC_EEEEEEEvNS4_8identityENS4_23SM90_TMA_LOAD_MULTICASTES18_vS19_EENS_8epilogue10collective6detail29Sm90TmaWarpSpecializedAdapterINS1D_15DefaultEpilogueIaSK_SK_NS1C_6thread17LinearCombinationIaLi1EiiLNS1H_9ScaleType4KindE0ELNS_15FloatRoundStyleE2EaEENS1_15EpilogueDefaultEEEEEvvEEEEvNT_6ParamsE --------------------------
	.section	.nv.info._ZN7cutlass13device_kernelINS_4gemm6kernel13GemmUniversalIN4cute5tupleIJiiiiEEENS1_10collective13CollectiveMmaINS1_34MainloopSm90TmaGmmaWarpSpecializedILi19ENS5_IJNS4_1CILi2EEENSA_ILi1EEESC_EEENS1_35KernelTmaWarpSpecializedCooperativeEEENS5_IJNSA_ILi192EEENSA_ILi176EEENSA_ILi32EEEEEEaNS5_IJlSC_lEEEaSK_NS4_8TiledMMAINS4_8MMA_AtomIJNS4_4SM904GMMA26MMA_64x16x32_S32S8S8_SS_TNEEEENS4_6LayoutISD_NS5_IJSC_NSA_ILi0EEESS_EEEEENS5_IJNS4_10UnderscoreESV_SV_EEEEENS4_13SM90_TMA_LOADENS4_14ComposedLayoutINS4_7SwizzleILi1ELi4ELi3EEENS4_18smem_ptr_flag_bitsILi8EEENSR_INS5_IJNSA_ILi8EEESI_EEENS5_IJSI_SC_EEEEEEEvNS4_8identityENS4_23SM90_TMA_LOAD_MULTICASTES18_vS19_EENS_8epilogue10collective6detail29Sm90TmaWarpSpecializedAdapterINS1D_15DefaultEpilogueIaSK_SK_NS1C_6thread17LinearCombinationIaLi1EiiLNS1H_9ScaleType4KindE0ELNS_15FloatRoundStyleE2EaEENS1_15EpilogueDefaultEEEEEvvEEEEvNT_6ParamsE,"",@"SHT_CUDA_INFO"
	.sectionflags	@""
	.align	4


	//----- nvinfo : EIATTR_CUDA_API_VERSION
	.align		4
        /*0000*/ 	.byte	0x04, 0x37
        /*0002*/ 	.short	(.L_21 - .L_20)
.L_20:
        /*0004*/ 	.word	0x00000082


	//----- nvinfo : EIATTR_KPARAM_INFO
	.align		4
.L_21:
        /*0008*/ 	.byte	0x04, 0x17
        /*000a*/ 	.short	(.L_23 - .L_22)
.L_22:
        /*000c*/ 	.word	0x00000000
        /*0010*/ 	.short	0x0000
        /*0012*/ 	.short	0x0070
        /*0014*/ 	.byte	0x00, 0xf0, 0x01, 0x10


	//----- nvinfo : EIATTR_SPARSE_MMA_MASK
	.align		4
.L_23:
        /*0018*/ 	.byte	0x03, 0x50
        /*001a*/ 	.short	0x0000


	//----- nvinfo : EIATTR_MAXREG_COUNT
	.align		4
        /*001c*/ 	.byte	0x03, 0x1b
        /*001e*/ 	.short	0x00a8


	//----- nvinfo : EIATTR_NUM_BARRIERS
	.align		4
        /*0020*/ 	.byte	0x02, 0x4c
        /*0022*/ 	.byte	0x01
	.zero		1


	//----- nvinfo : EIATTR_EXTERNS
	.align		4
        /*0024*/ 	.byte	0x04, 0x0f
        /*0026*/ 	.short	(.L_25 - .L_24)


	//   ....[0]....
	.align		4
.L_24:
        /*0028*/ 	.word	index@(__assertfail)


	//----- nvinfo : EIATTR_ANNOTATIONS
	.align		4
.L_25:
        /*002c*/ 	.byte	0x04, 0x55
        /*002e*/ 	.short	(.L_27 - .L_26)


	//   ....[0]....
.L_26:
        /*0030*/ 	.word	0x00000001
        /*0034*/ 	.byte	0xd0, 0x0b, 0x00, 0x00, 0x01, 0x00, 0x00, 0x00, 0xe0, 0x10, 0x00, 0x00, 0x01, 0x00, 0x00, 0x00
        /*0044*/ 	.byte	0x10, 0x2d, 0x00, 0x00, 0x01, 0x00, 0x00, 0x00, 0xe0, 0xb8, 0x00, 0x00, 0x01, 0x00, 0x00, 0x00
        /*0054*/ 	.byte	0xd0, 0xbe, 0x00, 0x00


	//----- nvinfo : EIATTR_MERCURY_ISA_VERSION
	.align		4
.L_27:
        /*0058*/ 	.byte	0x03, 0x5f
        /*005a*/ 	.short	0x0101


	//----- nvinfo : EIATTR_INT_WARP_WIDE_INSTR_OFFSETS
	.align		4
        /*005c*/ 	.byte	0x04, 0x31
        /*005e*/ 	.short	(.L_29 - .L_28)


	//   ....[0]....
.L_28:
        /*0060*/ 	.word	0x00000690


	//   ....[1]....
        /*0064*/ 	.word	0x000006b0


	//   ....[2]....
        /*0068*/ 	.word	0x00000870


	//----- nvinfo : EIATTR_COOP_GROUP_MASK_REGIDS
	.align		4
.L_29:
        /*006c*/ 	.byte	0x04, 0x29
        /*006e*/ 	.short	(.L_31 - .L_30)


	//   ....[0]....
.L_30:
        /*0070*/ 	.word	0xffffffff


	//   ....[1]....
        /*0074*/ 	.word	0xffffffff


	//   ....[2]....
        /*0078*/ 	.word	0xffffffff


	//   ....[3]....
        /*007c*/ 	.word	0xffffffff


	//   ....[4]....
        /*0080*/ 	.word	0xffffffff


	//   ....[5]....
        /*0084*/ 	.word	0xffffffff


	//----- nvinfo : EIATTR_COOP_GROUP_INSTR_OFFSETS
	.align		4
.L_31:
        /*0088*/ 	.byte	0x04, 0x28
        /*008a*/ 	.short	(.L_33 - .L_32)


	//   ....[0]....
.L_32:
        /*008c*/ 	.word	0x00000070


	//   ....[1]....
        /*0090*/ 	.word	0x00000080


	//   ....[2]....
        /*0094*/ 	.word	0x00000140


	//   ....[3]....
        /*0098*/ 	.word	0x000004f0


	//   ....[4]....
        /*009c*/ 	.word	0x00000a10


	//   ....[5]....
        /*00a0*/ 	.word	0x000014b0


	//----- nvinfo : EIATTR_REG_RECONFIG
	.align		4
.L_33:
        /*00a4*/ 	.byte	0x01, 0x54
	.zero		2


	//----- nvinfo : EIATTR_SYSCALL_OFFSETS
	.align		4
        /*00a8*/ 	.byte	0x04, 0x46
        /*00aa*/ 	.short	(.L_35 - .L_34)


	//   ....[0]....
.L_34:
        /*00ac*/ 	.word	0x00001670


	//----- nvinfo : EIATTR_MBARRIER_INSTR_OFFSETS
	.align		4
.L_35:
        /*00b0*/ 	.byte	0x04, 0x39
        /*00b2*/ 	.short	(.L_37 - .L_36)


	//   ....[0]....
.L_36:
        /*00b4*/ 	.word	0x00000260
        /*00b8*/ 	.word	0x000000ff
        /*00bc*/ 	.word	0x00000000
        /*00c0*/ 	.short	0x0100
        /*00c2*/ 	.byte	0x08
	.zero		1


	//   ....[1]....
        /*00c4*/ 	.word	0x00000270
        /*00c8*/ 	.word	0x000000ff
        /*00cc*/ 	.word	0x00000098
        /*00d0*/ 	.short	0x0100
        /*00d2*/ 	.byte	0x08
	.zero		1


	//   ....[2]....
        /*00d4*/ 	.word	0x00000280
        /*00d8*/ 	.word	0x000000ff
        /*00dc*/ 	.word	0x00000008
        /*00e0*/ 	.short	0x0100
        /*00e2*/ 	.byte	0x08
	.zero		1


	//   ....[3]....
        /*00e4*/ 	.word	0x00000290
        /*00e8*/ 	.word	0x000000ff
        /*00ec*/ 	.word	0x000000a0
        /*00f0*/ 	.short	0x0100
        /*00f2*/ 	.byte	0x08
	.zero		1


	//   ....[4]....
        /*00f4*/ 	.word	0x000002a0
        /*00f8*/ 	.word	0x000000ff
        /*00fc*/ 	.word	0x00000010
        /*0100*/ 	.short	0x0100
        /*0102*/ 	.byte	0x08
	.zero		1


	//   ....[5]....
        /*0104*/ 	.word	0x000002b0
        /*0108*/ 	.word	0x000000ff
        /*010c*/ 	.word	0x000000a8
        /*0110*/ 	.short	0x0100
        /*0112*/ 	.byte	0x08
	.zero		1


	//   ....[6]....
        /*0114*/ 	.word	0x000002c0
        /*0118*/ 	.word	0x000000ff
        /*011c*/ 	.word	0x00000018
        /*0120*/ 	.short	0x0100
        /*0122*/ 	.byte	0x08
	.zero		1


	//   ....[7]....
        /*0124*/ 	.word	0x000002d0
        /*0128*/ 	.word	0x000000ff
        /*012c*/ 	.word	0x000000b0
        /*0130*/ 	.short	0x0100
        /*0132*/ 	.byte	0x08
	.zero		1


	//   ....[8]....
        /*0134*/ 	.word	0x000002e0
        /*0138*/ 	.word	0x000000ff
        /*013c*/ 	.word	0x00000020
        /*0140*/ 	.short	0x0100
        /*0142*/ 	.byte	0x08
	.zero		1


	//   ....[9]....
        /*0144*/ 	.word	0x000002f0
        /*0148*/ 	.word	0x000000ff
        /*014c*/ 	.word	0x000000b8
        /*0150*/ 	.short	0x0100
        /*0152*/ 	.byte	0x08
	.zero		1


	//   ....[10]....
        /*0154*/ 	.word	0x00000300
        /*0158*/ 	.word	0x000000ff
        /*015c*/ 	.word	0x00000028
        /*0160*/ 	.short	0x0100
        /*0162*/ 	.byte	0x08
	.zero		1


	//   ....[11]....
        /*0164*/ 	.word	0x00000310
        /*0168*/ 	.word	0x000000ff
        /*016c*/ 	.word	0x000000c0
        /*0170*/ 	.short	0x0100
        /*0172*/ 	.byte	0x08
	.zero		1


	//   ....[12]....
        /*0174*/ 	.word	0x00000320
        /*0178*/ 	.word	0x000000ff
        /*017c*/ 	.word	0x00000030
        /*0180*/ 	.short	0x0100
        /*0182*/ 	.byte	0x08
	.zero		1


	//   ....[13]....
        /*0184*/ 	.word	0x00000330
        /*0188*/ 	.word	0x000000ff
        /*018c*/ 	.word	0x000000c8
        /*0190*/ 	.short	0x0100
        /*0192*/ 	.byte	0x08
	.zero		1


	//   ....[14]....
        /*0194*/ 	.word	0x00000340
        /*0198*/ 	.word	0x000000ff
        /*019c*/ 	.word	0x00000038
        /*01a0*/ 	.short	0x0100
        /*01a2*/ 	.byte	0x08
	.zero		1


	//   ....[15]....
        /*01a4*/ 	.word	0x00000350
        /*01a8*/ 	.word	0x000000ff
        /*01ac*/ 	.word	0x000000d0
        /*01b0*/ 	.short	0x0100
        /*01b2*/ 	.byte	0x08
	.zero		1


	//   ....[16]....
        /*01b4*/ 	.word	0x00000360
        /*01b8*/ 	.word	0x000000ff
        /*01bc*/ 	.word	0x00000040
        /*01c0*/ 	.short	0x0100
        /*01c2*/ 	.byte	0x08
	.zero		1


	//   ....[17]....
        /*01c4*/ 	.word	0x00000370
        /*01c8*/ 	.word	0x000000ff
        /*01cc*/ 	.word	0x000000d8
        /*01d0*/ 	.short	0x0100
        /*01d2*/ 	.byte	0x08
	.zero		1


	//   ....[18]....
        /*01d4*/ 	.word	0x00000380
        /*01d8*/ 	.word	0x000000ff
        /*01dc*/ 	.word	0x00000048
        /*01e0*/ 	.short	0x0100
        /*01e2*/ 	.byte	0x08
	.zero		1


	//   ....[19]....
        /*01e4*/ 	.word	0x00000390
        /*01e8*/ 	.word	0x000000ff
        /*01ec*/ 	.word	0x000000e0
        /*01f0*/ 	.short	0x0100
        /*01f2*/ 	.byte	0x08
	.zero		1


	//   ....[20]....
        /*01f4*/ 	.word	0x000003a0
        /*01f8*/ 	.word	0x000000ff
        /*01fc*/ 	.word	0x00000050
        /*0200*/ 	.short	0x0100
        /*0202*/ 	.byte	0x08
	.zero		1


	//   ....[21]....
        /*0204*/ 	.word	0x000003b0
        /*0208*/ 	.word	0x000000ff
        /*020c*/ 	.word	0x000000e8
        /*0210*/ 	.short	0x0100
        /*0212*/ 	.byte	0x08
	.zero		1


	//   ....[22]....
        /*0214*/ 	.word	0x000003c0
        /*0218*/ 	.word	0x000000ff
        /*021c*/ 	.word	0x00000058
        /*0220*/ 	.short	0x0100
        /*0222*/ 	.byte	0x08
	.zero		1


	//   ....[23]....
        /*0224*/ 	.word	0x000003d0
        /*0228*/ 	.word	0x000000ff
        /*022c*/ 	.word	0x000000f0
        /*0230*/ 	.short	0x0100
        /*0232*/ 	.byte	0x08
	.zero		1


	//   ....[24]....
        /*0234*/ 	.word	0x000003e0
        /*0238*/ 	.word	0x000000ff
        /*023c*/ 	.word	0x00000060
        /*0240*/ 	.short	0x0100
        /*0242*/ 	.byte	0x08
	.zero		1


	//   ....[25]....
        /*0244*/ 	.word	0x000003f0
        /*0248*/ 	.word	0x000000ff
        /*024c*/ 	.word	0x000000f8
        /*0250*/ 	.short	0x0100
        /*0252*/ 	.byte	0x08
	.zero		1


	//   ....[26]....
        /*0254*/ 	.word	0x00000400
        /*0258*/ 	.word	0x000000ff
        /*025c*/ 	.word	0x00000068
        /*0260*/ 	.short	0x0100
        /*0262*/ 	.byte	0x08
	.zero		1


	//   ....[27]....
        /*0264*/ 	.word	0x00000410
        /*0268*/ 	.word	0x000000ff
        /*026c*/ 	.word	0x00000100
        /*0270*/ 	.short	0x0100
        /*0272*/ 	.byte	0x08
	.zero		1


	//   ....[28]....
        /*0274*/ 	.word	0x00000420
        /*0278*/ 	.word	0x000000ff
        /*027c*/ 	.word	0x00000070
        /*0280*/ 	.short	0x0100
        /*0282*/ 	.byte	0x08
	.zero		1


	//   ....[29]....
        /*0284*/ 	.word	0x00000430
        /*0288*/ 	.word	0x000000ff
        /*028c*/ 	.word	0x00000108
        /*0290*/ 	.short	0x0100
        /*0292*/ 	.byte	0x08
	.zero		1


	//   ....[30]....
        /*0294*/ 	.word	0x00000440
        /*0298*/ 	.word	0x000000ff
        /*029c*/ 	.word	0x00000078
        /*02a0*/ 	.short	0x0100
        /*02a2*/ 	.byte	0x08
	.zero		1


	//   ....[31]....
        /*02a4*/ 	.word	0x00000450
        /*02a8*/ 	.word	0x000000ff
        /*02ac*/ 	.word	0x00000110
        /*02b0*/ 	.short	0x0100
        /*02b2*/ 	.byte	0x08
	.zero		1


	//   ....[32]....
        /*02b4*/ 	.word	0x00000460
        /*02b8*/ 	.word	0x000000ff
        /*02bc*/ 	.word	0x00000080
        /*02c0*/ 	.short	0x0100
        /*02c2*/ 	.byte	0x08
	.zero		1


	//   ....[33]....
        /*02c4*/ 	.word	0x00000470
        /*02c8*/ 	.word	0x000000ff
        /*02cc*/ 	.word	0x00000118
        /*02d0*/ 	.short	0x0100
        /*02d2*/ 	.byte	0x08
	.zero		1


	//   ....[34]....
        /*02d4*/ 	.word	0x00000480
        /*02d8*/ 	.word	0x000000ff
        /*02dc*/ 	.word	0x00000088
        /*02e0*/ 	.short	0x0100
        /*02e2*/ 	.byte	0x08
	.zero		1


	//   ....[35]....
        /*02e4*/ 	.word	0x00000490
        /*02e8*/ 	.word	0x000000ff
        /*02ec*/ 	.word	0x00000120
        /*02f0*/ 	.short	0x0100
        /*02f2*/ 	.byte	0x08
	.zero		1


	//   ....[36]....
        /*02f4*/ 	.word	0x000004a0
        /*02f8*/ 	.word	0x000000ff
        /*02fc*/ 	.word	0x00000090
        /*0300*/ 	.short	0x0100
        /*0302*/ 	.byte	0x08
	.zero		1


	//   ....[37]....
        /*0304*/ 	.word	0x000004b0
        /*0308*/ 	.word	0x000000ff
        /*030c*/ 	.word	0x00000128
        /*0310*/ 	.short	0x0100
        /*0312*/ 	.byte	0x08
	.zero		1


	//   ....[38]....
        /*0314*/ 	.word	0x00000900
        /*0318*/ 	.word	0x000000ff
        /*031c*/ 	.word	0x00000140
        /*0320*/ 	.short	0x0100
        /*0322*/ 	.byte	0x06
	.zero		1


	//   ....[39]....
        /*0324*/ 	.word	0x000009a0
        /*0328*/ 	.word	0x000000ff
        /*032c*/ 	.word	0x00000148
        /*0330*/ 	.short	0x0100
        /*0332*/ 	.byte	0x06
	.zero		1


	//   ....[40]....
        /*0334*/ 	.word	0x00001700
        /*0338*/ 	.word	0x00000003
        /*033c*/ 	.word	0x00000000
        /*0340*/ 	.short	0x010a
        /*0342*/ 	.byte	0x3f
	.zero		1


	//   ....[41]....
        /*0344*/ 	.word	0x00001740
        /*0348*/ 	.word	0x00000003
        /*034c*/ 	.word	0x00000000
        /*0350*/ 	.short	0x010a
        /*0352*/ 	.byte	0x3f
	.zero		1


	//   ....[42]....
        /*0354*/ 	.word	0x00002150
        /*0358*/ 	.word	0x000000ff
        /*035c*/ 	.word	0x00000000
        /*0360*/ 	.short	0x010a
        /*0362*/ 	.byte	0x04
	.zero		1


	//   ....[43]....
        /*0364*/ 	.word	0x00002190
        /*0368*/ 	.word	0x000000ff
        /*036c*/ 	.word	0x00000000
        /*0370*/ 	.short	0x010a
        /*0372*/ 	.byte	0x04
	.zero		1


	//   ....[44]....
        /*0374*/ 	.word	0x00002a60
        /*0378*/ 	.word	0x00000005
        /*037c*/ 	.word	0x00000000
        /*0380*/ 	.short	0x0101
        /*0382*/ 	.byte	0x3f
	.zero		1


	//   ....[45]....
        /*0384*/ 	.word	0x00002cd0
        /*0388*/ 	.word	0x00000000
        /*038c*/ 	.word	0x00000000
        /*0390*/ 	.short	0x0101
        /*0392*/ 	.byte	0x3f
	.zero		1


	//   ....[46]....
        /*0394*/ 	.word	0x0000c830
        /*0398*/ 	.word	0x00000014
        /*039c*/ 	.word	0x00000098
        /*03a0*/ 	.short	0x010a
        /*03a2*/ 	.byte	0x3f
	.zero		1


	//   ....[47]....
        /*03a4*/ 	.word	0x0000cc10
        /*03a8*/ 	.word	0x0000000a
        /*03ac*/ 	.word	0x00000148
        /*03b0*/ 	.short	0x0101
        /*03b2*/ 	.byte	0x3f
	.zero		1


	//   ....[48]....
        /*03b4*/ 	.word	0x0000d350
        /*03b8*/ 	.word	0x00000007
        /*03bc*/ 	.word	0x00000000
        /*03c0*/ 	.short	0x010a
        /*03c2*/ 	.byte	0x3f
	.zero		1


	//   ....[49]....
        /*03c4*/ 	.word	0x0000d3d0
        /*03c8*/ 	.word	0x00000008
        /*03cc*/ 	.word	0x00000000
        /*03d0*/ 	.short	0x010a
        /*03d2*/ 	.byte	0x3f
	.zero		1


	//   ....[50]....
        /*03d4*/ 	.word	0x0000d460
        /*03d8*/ 	.word	0x00000009
        /*03dc*/ 	.word	0x00000000
        /*03e0*/ 	.short	0x010a
        /*03e2*/ 	.byte	0x3f
	.zero		1


	//   ....[51]....
        /*03e4*/ 	.word	0x0000d4f0
        /*03e8*/ 	.word	0x00000008
        /*03ec*/ 	.word	0x00000000
        /*03f0*/ 	.short	0x010a
        /*03f2*/ 	.byte	0x3f
	.zero		1


	//   ....[52]....
        /*03f4*/ 	.word	0x0000d580
        /*03f8*/ 	.word	0x00000009
        /*03fc*/ 	.word	0x00000000
        /*0400*/ 	.short	0x010a
        /*0402*/ 	.byte	0x3f
	.zero		1


	//   ....[53]....
        /*0404*/ 	.word	0x0000d610
        /*0408*/ 	.word	0x00000008
        /*040c*/ 	.word	0x00000000
        /*0410*/ 	.short	0x010a
        /*0412*/ 	.byte	0x3f
	.zero		1


	//   ....[54]....
        /*0414*/ 	.word	0x0000d6a0
        /*0418*/ 	.word	0x00000009
        /*041c*/ 	.word	0x00000000
        /*0420*/ 	.short	0x010a
        /*0422*/ 	.byte	0x3f
	.zero		1


	//   ....[55]....
        /*0424*/ 	.word	0x0000d730
        /*0428*/ 	.word	0x00000008
        /*042c*/ 	.word	0x00000000
        /*0430*/ 	.short	0x010a
        /*0432*/ 	.byte	0x3f
	.zero		1


	//   ....[56]....
        /*0434*/ 	.word	0x0000d7c0
        /*0438*/ 	.word	0x00000009
        /*043c*/ 	.word	0x00000000
        /*0440*/ 	.short	0x010a
        /*0442*/ 	.byte	0x3f
	.zero		1


	//   ....[57]....
        /*0444*/ 	.word	0x0000d850
        /*0448*/ 	.word	0x00000008
        /*044c*/ 	.word	0x00000000
        /*0450*/ 	.short	0x010a
        /*0452*/ 	.byte	0x3f
	.zero		1


	//   ....[58]....
        /*0454*/ 	.word	0x0000d8e0
        /*0458*/ 	.word	0x00000009
        /*045c*/ 	.word	0x00000000
        /*0460*/ 	.short	0x010a
        /*0462*/ 	.byte	0x3f
	.zero		1


	//   ....[59]....
        /*0464*/ 	.word	0x0000d970
        /*0468*/ 	.word	0x00000008
        /*046c*/ 	.word	0x00000000
        /*0470*/ 	.short	0x010a
        /*0472*/ 	.byte	0x3f
	.zero		1


	//   ....[60]....
        /*0474*/ 	.word	0x0000da00
        /*0478*/ 	.word	0x00000009
        /*047c*/ 	.word	0x00000000
        /*0480*/ 	.short	0x010a
        /*0482*/ 	.byte	0x3f
	.zero		1


	//   ....[61]....
        /*0484*/ 	.word	0x0000da90
        /*0488*/ 	.word	0x00000008
        /*048c*/ 	.word	0x00000000
        /*0490*/ 	.short	0x010a
        /*0492*/ 	.byte	0x3f
	.zero		1


	//   ....[62]....
        /*0494*/ 	.word	0x0000db20
        /*0498*/ 	.word	0x00000009
        /*049c*/ 	.word	0x00000000
        /*04a0*/ 	.short	0x010a
        /*04a2*/ 	.byte	0x3f
	.zero		1


	//   ....[63]....
        /*04a4*/ 	.word	0x0000dbb0
        /*04a8*/ 	.word	0x00000008
        /*04ac*/ 	.word	0x00000000
        /*04b0*/ 	.short	0x010a
        /*04b2*/ 	.byte	0x3f
	.zero		1


	//   ....[64]....
        /*04b4*/ 	.word	0x0000dc40
        /*04b8*/ 	.word	0x00000009
        /*04bc*/ 	.word	0x00000000
        /*04c0*/ 	.short	0x010a
        /*04c2*/ 	.byte	0x3f
	.zero		1


	//   ....[65]....
        /*04c4*/ 	.word	0x0000dcd0
        /*04c8*/ 	.word	0x00000006
        /*04cc*/ 	.word	0x00000000
        /*04d0*/ 	.short	0x010a
        /*04d2*/ 	.byte	0x3f
	.zero		1


	//   ....[66]....
        /*04d4*/ 	.word	0x0000dd60
        /*04d8*/ 	.word	0x00000003
        /*04dc*/ 	.word	0x00000000
        /*04e0*/ 	.short	0x010a
        /*04e2*/ 	.byte	0x3f
	.zero		1


	//   ....[67]....
        /*04e4*/ 	.word	0x0000ddc0
        /*04e8*/ 	.word	0x00000003
        /*04ec*/ 	.word	0x00000000
        /*04f0*/ 	.short	0x010a
        /*04f2*/ 	.byte	0x3f
	.zero		1


	//   ....[68]....
        /*04f4*/ 	.word	0x0000de20
        /*04f8*/ 	.word	0x00000005
        /*04fc*/ 	.word	0x00000000
        /*0500*/ 	.short	0x010a
        /*0502*/ 	.byte	0x3f
	.zero		1


	//   ....[69]....
        /*0504*/ 	.word	0x0000def0
        /*0508*/ 	.word	0x00000014
        /*050c*/ 	.word	0x00000098
        /*0510*/ 	.short	0x010a
        /*0512*/ 	.byte	0x3f
	.zero		1


	//   ....[70]....
        /*0514*/ 	.word	0x0000dfc0
        /*0518*/ 	.word	0x00000007
        /*051c*/ 	.word	0x00000000
        /*0520*/ 	.short	0x010a
        /*0522*/ 	.byte	0x3f
	.zero		1


	//   ....[71]....
        /*0524*/ 	.word	0x0000e010
        /*0528*/ 	.word	0x00000008
        /*052c*/ 	.word	0x00000000
        /*0530*/ 	.short	0x010a
        /*0532*/ 	.byte	0x3f
	.zero		1


	//   ....[72]....
        /*0534*/ 	.word	0x0000e060
        /*0538*/ 	.word	0x00000009
        /*053c*/ 	.word	0x00000000
        /*0540*/ 	.short	0x010a
        /*0542*/ 	.byte	0x3f
	.zero		1


	//   ....[73]....
        /*0544*/ 	.word	0x0000e0b0
        /*0548*/ 	.word	0x00000008
        /*054c*/ 	.word	0x00000000
        /*0550*/ 	.short	0x010a
        /*0552*/ 	.byte	0x3f
	.zero		1


	//   ....[74]....
        /*0554*/ 	.word	0x0000e100
        /*0558*/ 	.word	0x00000009
        /*055c*/ 	.word	0x00000000
        /*0560*/ 	.short	0x010a
        /*0562*/ 	.byte	0x3f
	.zero		1


	//   ....[75]....
        /*0564*/ 	.word	0x0000e150
        /*0568*/ 	.word	0x00000008
        /*056c*/ 	.word	0x00000000
        /*0570*/ 	.short	0x010a
        /*0572*/ 	.byte	0x3f
	.zero		1


	//   ....[76]....
        /*0574*/ 	.word	0x0000e1a0
        /*0578*/ 	.word	0x00000009
        /*057c*/ 	.word	0x00000000
        /*0580*/ 	.short	0x010a
        /*0582*/ 	.byte	0x3f
	.zero		1


	//   ....[77]....
        /*0584*/ 	.word	0x0000e1f0
        /*0588*/ 	.word	0x00000008
        /*058c*/ 	.word	0x00000000
        /*0590*/ 	.short	0x010a
        /*0592*/ 	.byte	0x3f
	.zero		1


	//   ....[78]....
        /*0594*/ 	.word	0x0000e240
        /*0598*/ 	.word	0x00000009
        /*059c*/ 	.word	0x00000000
        /*05a0*/ 	.short	0x010a
        /*05a2*/ 	.byte	0x3f
	.zero		1


	//   ....[79]....
        /*05a4*/ 	.word	0x0000e290
        /*05a8*/ 	.word	0x00000008
        /*05ac*/ 	.word	0x00000000
        /*05b0*/ 	.short	0x010a
        /*05b2*/ 	.byte	0x3f
	.zero		1


	//   ....[80]....
        /*05b4*/ 	.word	0x0000e2e0
        /*05b8*/ 	.word	0x00000009
        /*05bc*/ 	.word	0x00000000
        /*05c0*/ 	.short	0x010a
        /*05c2*/ 	.byte	0x3f
	.zero		1


	//   ....[81]....
        /*05c4*/ 	.word	0x0000e330
        /*05c8*/ 	.word	0x00000008
        /*05cc*/ 	.word	0x00000000
        /*05d0*/ 	.short	0x010a
        /*05d2*/ 	.byte	0x3f
	.zero		1


	//   ....[82]....
        /*05d4*/ 	.word	0x0000e380
        /*05d8*/ 	.word	0x00000009
        /*05dc*/ 	.word	0x00000000
        /*05e0*/ 	.short	0x010a
        /*05e2*/ 	.byte	0x3f
	.zero		1


	//   ....[83]....
        /*05e4*/ 	.word	0x0000e3d0
        /*05e8*/ 	.word	0x00000008
        /*05ec*/ 	.word	0x00000000
        /*05f0*/ 	.short	0x010a
        /*05f2*/ 	.byte	0x3f
	.zero		1


	//   ....[84]....
        /*05f4*/ 	.word	0x0000e420
        /*05f8*/ 	.word	0x00000009
        /*05fc*/ 	.word	0x00000000
        /*0600*/ 	.short	0x010a
        /*0602*/ 	.byte	0x3f
	.zero		1


	//   ....[85]....
        /*0604*/ 	.word	0x0000e470
        /*0608*/ 	.word	0x00000008
        /*060c*/ 	.word	0x00000000
        /*0610*/ 	.short	0x010a
        /*0612*/ 	.byte	0x3f
	.zero		1


	//   ....[86]....
        /*0614*/ 	.word	0x0000e4c0
        /*0618*/ 	.word	0x00000009
        /*061c*/ 	.word	0x00000000
        /*0620*/ 	.short	0x010a
        /*0622*/ 	.byte	0x3f
	.zero		1


	//   ....[87]....
        /*0624*/ 	.word	0x0000e510
        /*0628*/ 	.word	0x00000006
        /*062c*/ 	.word	0x00000000
        /*0630*/ 	.short	0x010a
        /*0632*/ 	.byte	0x3f
	.zero		1


	//----- nvinfo : EIATTR_NUM_MBARRIERS
	.align		4
.L_37:
        /*0634*/ 	.byte	0x03, 0x38
        /*0636*/ 	.short	0x0028


	//----- nvinfo : EIATTR_EXIT_INSTR_OFFSETS
	.align		4
        /*0638*/ 	.byte	0x04, 0x1c
        /*063a*/ 	.short	(.L_39 - .L_38)


	//   ....[0]....
.L_38:
        /*063c*/ 	.word	0x00000b70


	//   ....[1]....
        /*0640*/ 	.word	0x000013d0


	//   ....[2]....
        /*0644*/ 	.word	0x0000bf10


	//   ....[3]....
        /*0648*/ 	.word	0x0000c4a0


	//   ....[4]....
        /*064c*/ 	.word	0x0000ddb0


	//----- nvinfo : EIATTR_MAX_THREADS
	.align		4
.L_39:
        /*0650*/ 	.byte	0x04, 0x05
        /*0652*/ 	.short	(.L_41 - .L_40)
.L_40:
        /*0654*/ 	.word	0x00000180
        /*0658*/ 	.word	0x00000001
        /*065c*/ 	.word	0x00000001


	//----- nvinfo : EIATTR_CRS_STACK_SIZE
	.align		4
.L_41:
        /*0660*/ 	.byte	0x04, 0x1e
        /*0662*/ 	.short	(.L_43 - .L_42)
.L_42:
        /*0664*/ 	.word	0x00000000


	//----- nvinfo : EIATTR_CBANK_PARAM_SIZE
	.align		4
.L_43:
        /*0668*/ 	.byte	0x03, 0x19
        /*066a*/ 	.short	0x0470


	//----- nvinfo : EIATTR_PARAM_CBANK
	.align		4
        /*066c*/ 	.byte	0x04, 0x0a
        /*066e*/ 	.short	(.L_45 - .L_44)
	.align		4
.L_44:
        /*0670*/ 	.word	index@(.nv.constant0._ZN7cutlass13device_kernelINS_4gemm6kernel13GemmUniversalIN4cute5tupleIJiiiiEEENS1_10collective13CollectiveMmaINS1_34MainloopSm90TmaGmmaWarpSpecializedILi19ENS5_IJNS4_1CILi2EEENSA_ILi1EEESC_EEENS1_35KernelTmaWarpSpecializedCooperativeEEENS5_IJNSA_ILi192EEENSA_ILi176EEENSA_ILi32EEEEEEaNS5_IJlSC_lEEEaSK_NS4_8TiledMMAINS4_8MMA_AtomIJNS4_4SM904GMMA26MMA_64x16x32_S32S8S8_SS_TNEEEENS4_6LayoutISD_NS5_IJSC_NSA_ILi0EEESS_EEEEENS5_IJNS4_10UnderscoreESV_SV_EEEEENS4_13SM90_TMA_LOADENS4_14ComposedLayoutINS4_7SwizzleILi1ELi4ELi3EEENS4_18smem_ptr_flag_bitsILi8EEENSR_INS5_IJNSA_ILi8EEESI_EEENS5_IJSI_SC_EEEEEEEvNS4_8identityENS4_23SM90_TMA_LOAD_MULTICASTES18_vS19_EENS_8epilogue10collective6detail29Sm90TmaWarpSpecializedAdapterINS1D_15DefaultEpilogueIaSK_SK_NS1C_6thread17LinearCombinationIaLi1EiiLNS1H_9ScaleType4KindE0ELNS_15FloatRoundStyleE2EaEENS1_15EpilogueDefaultEEEEEvvEEEEvNT_6ParamsE)
        /*0674*/ 	.short	0x0210
        /*0676*/ 	.short	0x0470


	//----- nvinfo : EIATTR_SW_WAR
	.align		4
.L_45:
        /*0678*/ 	.byte	0x04, 0x36
        /*067a*/ 	.short	(.L_47 - .L_46)
.L_46:
        /*067c*/ 	.word	0x00000008
.L_47:


//--------------------- .nv.callgraph             --------------------------
	.section	.nv.callgraph,"",@"SHT_CUDA_CALLGRAPH"
	.align	4
	.sectionentsize	8
	.align		4
        /*0000*/ 	.word	0x00000000
	.align		4
        /*0004*/ 	.word	0xffffffff
	.align		4
        /*0008*/ 	.word	index@(_ZN7cutlass13device_kernelINS_4gemm6kernel13GemmUniversalIN4cute5tupleIJiiiiEEENS1_10collective13CollectiveMmaINS1_34MainloopSm90TmaGmmaWarpSpecializedILi19ENS5_IJNS4_1CILi2EEENSA_ILi1EEESC_EEENS1_35KernelTmaWarpSpecializedCooperativeEEENS5_IJNSA_ILi192EEENSA_ILi176EEENSA_ILi32EEEEEEaNS5_IJlSC_lEEEaSK_NS4_8TiledMMAINS4_8MMA_AtomIJNS4_4SM904GMMA26MMA_64x16x32_S32S8S8_SS_TNEEEENS4_6LayoutISD_NS5_IJSC_NSA_ILi0EEESS_EEEEENS5_IJNS4_10UnderscoreESV_SV_EEEEENS4_13SM90_TMA_LOADENS4_14ComposedLayoutINS4_7SwizzleILi1ELi4ELi3EEENS4_18smem_ptr_flag_bitsILi8EEENSR_INS5_IJNSA_ILi8EEESI_EEENS5_IJSI_SC_EEEEEEEvNS4_8identityENS4_23SM90_TMA_LOAD_MULTICASTES18_vS19_EENS_8epilogue10collective6detail29Sm90TmaWarpSpecializedAdapterINS1D_15DefaultEpilogueIaSK_SK_NS1C_6thread17LinearCombinationIaLi1EiiLNS1H_9ScaleType4KindE0ELNS_15FloatRoundStyleE2EaEENS1_15EpilogueDefaultEEEEEvvEEEEvNT_6ParamsE)
	.align		4
        /*000c*/ 	.word	index@(__assertfail)
	.align		4
        /*0010*/ 	.word	0x00000000
	.align		4
        /*0014*/ 	.word	0xfffffffe
	.align		4
        /*0018*/ 	.word	0x00000000
	.align		4
        /*001c*/ 	.word	0xfffffffd
	.align		4
        /*0020*/ 	.word	0x00000000
	.align		4
        /*0024*/ 	.word	0xfffffffc


//--------------------- .nv.constant4             --------------------------
	.section	.nv.constant4,"a",@progbits
	.align	8
	.align		8
.nv.constant4:
        /*0000*/ 	.dword	__assertfail
	.align		8
        /*0008*/ 	.dword	__unnamed_1
	.align		8
        /*0010*/ 	.dword	_ZN40_INTERNAL_058b8961_4_k_cu_fdfcc2fb_174734cuda3std3__45__cpo5beginE
	.align		8
        /*0018*/ 	.dword	_ZN40_INTERNAL_058b8961_4_k_cu_fdfcc2fb_174734cuda3std3__45__cpo3endE
	.align		8
        /*0020*/ 	.dword	_ZN40_INTERNAL_058b8961_4_k_cu_fdfcc2fb_174734cuda3std3__45__cpo6cbeginE
	.align		8
        /*0028*/ 	.dword	_ZN40_INTERNAL_058b8961_4_k_cu_fdfcc2fb_174734cuda3std3__45__cpo4cendE
	.align		8
        /*0030*/ 	.dword	_ZN40_INTERNAL_058b8961_4_k_cu_fdfcc2fb_174734cuda3std3__442_GLOBAL__N__058b8961_4_k_cu_fdfcc2fb_174736ignoreE
	.align		8
        /*0038*/ 	.dword	_ZN40_INTERNAL_058b8961_4_k_cu_fdfcc2fb_174734cuda3std3__419piecewise_constructE
	.align		8
        /*0040*/ 	.dword	_ZN40_INTERNAL_058b8961_4_k_cu_fdfcc2fb_174734cuda3std3__48in_placeE
	.align		8
        /*0048*/ 	.dword	_ZN40_INTERNAL_058b8961_4_k_cu_fdfcc2fb_174734cuda3std6ranges3__45__cpo4swapE
	.align		8
        /*0050*/ 	.dword	_ZN40_INTERNAL_058b8961_4_k_cu_fdfcc2fb_174734cuda3std6ranges3__45__cpo9iter_moveE
	.align		8
        /*0058*/ 	.dword	_ZN40_INTERNAL_058b8961_4_k_cu_fdfcc2fb_174734cute7productE
	.align		8
        /*0060*/ 	.dword	_ZN40_INTERNAL_058b8961_4_k_cu_fdfcc2fb_174734cute1_E
	.align		8
        /*0068*/ 	.dword	$str$22
	.align		8
        /*0070*/ 	.dword	$str$23


//--------------------- .text._ZN7cutlass13device_kernelINS_4gemm6kernel13GemmUniversalIN4cute5tupleIJiiiiEEENS1_10collective13CollectiveMmaINS1_34MainloopSm90TmaGmmaWarpSpecializedILi19ENS5_IJNS4_1CILi2EEENSA_ILi1EEESC_EEENS1_35KernelTmaWarpSpecializedCooperativeEEENS5_IJNSA_ILi192EEENSA_ILi176EEENSA_ILi32EEEEEEaNS5_IJlSC_lEEEaSK_NS4_8TiledMMAINS4_8MMA_AtomIJNS4_4SM904GMMA26MMA_64x16x32_S32S8S8_SS_TNEEEENS4_6LayoutISD_NS5_IJSC_NSA_ILi0EEESS_EEEEENS5_IJNS4_10UnderscoreESV_SV_EEEEENS4_13SM90_TMA_LOADENS4_14ComposedLayoutINS4_7SwizzleILi1ELi4ELi3EEENS4_18smem_ptr_flag_bitsILi8EEENSR_INS5_IJNSA_ILi8EEESI_EEENS5_IJSI_SC_EEEEEEEvNS4_8identityENS4_23SM90_TMA_LOAD_MULTICASTES18_vS19_EENS_8epilogue10collective6detail29Sm90TmaWarpSpecializedAdapterINS1D_15DefaultEpilogueIaSK_SK_NS1C_6thread17LinearCombinationIaLi1EiiLNS1H_9ScaleType4KindE0ELNS_15FloatRoundStyleE2EaEENS1_15EpilogueDefaultEEEEEvvEEEEvNT_6ParamsE --------------------------
	.section	.text._ZN7cutlass13device_kernelINS_4gemm6kernel13GemmUniversalIN4cute5tupleIJiiiiEEENS1_10collective13CollectiveMmaINS1_34MainloopSm90TmaGmmaWarpSpecializedILi19ENS5_IJNS4_1CILi2EEENSA_ILi1EEESC_EEENS1_35KernelTmaWarpSpecializedCooperativeEEENS5_IJNSA_ILi192EEENSA_ILi176EEENSA_ILi32EEEEEEaNS5_IJlSC_lEEEaSK_NS4_8TiledMMAINS4_8MMA_AtomIJNS4_4SM904GMMA26MMA_64x16x32_S32S8S8_SS_TNEEEENS4_6LayoutISD_NS5_IJSC_NSA_ILi0EEESS_EEEEENS5_IJNS4_10UnderscoreESV_SV_EEEEENS4_13SM90_TMA_LOADENS4_14ComposedLayoutINS4_7SwizzleILi1ELi4ELi3EEENS4_18smem_ptr_flag_bitsILi8EEENSR_INS5_IJNSA_ILi8EEESI_EEENS5_IJSI_SC_EEEEEEEvNS4_8identityENS4_23SM90_TMA_LOAD_MULTICASTES18_vS19_EENS_8epilogue10collective6detail29Sm90TmaWarpSpecializedAdapterINS1D_15DefaultEpilogueIaSK_SK_NS1C_6thread17LinearCombinationIaLi1EiiLNS1H_9ScaleType4KindE0ELNS_15FloatRoundStyleE2EaEENS1_15EpilogueDefaultEEEEEvvEEEEvNT_6ParamsE,"ax",@progbits
	.align	128
.text._ZN7cutlass13device_kernelINS_4gemm6kernel13GemmUniversalIN4cute5tupleIJiiiiEEENS1_10collective13CollectiveMmaINS1_34MainloopSm90TmaGmmaWarpSpecializedILi19ENS5_IJNS4_1CILi2EEENSA_ILi1EEESC_EEENS1_35KernelTmaWarpSpecializedCooperativeEEENS5_IJNSA_ILi192EEENSA_ILi176EEENSA_ILi32EEEEEEaNS5_IJlSC_lEEEaSK_NS4_8TiledMMAINS4_8MMA_AtomIJNS4_4SM904GMMA26MMA_64x16x32_S32S8S8_SS_TNEEEENS4_6LayoutISD_NS5_IJSC_NSA_ILi0EEESS_EEEEENS5_IJNS4_10UnderscoreESV_SV_EEEEENS4_13SM90_TMA_LOADENS4_14ComposedLayoutINS4_7SwizzleILi1ELi4ELi3EEENS4_18smem_ptr_flag_bitsILi8EEENSR_INS5_IJNSA_ILi8EEESI_EEENS5_IJSI_SC_EEEEEEEvNS4_8identityENS4_23SM90_TMA_LOAD_MULTICASTES18_vS19_EENS_8epilogue10collective6detail29Sm90TmaWarpSpecializedAdapterINS1D_15DefaultEpilogueIaSK_SK_NS1C_6thread17LinearCombinationIaLi1EiiLNS1H_9ScaleType4KindE0ELNS_15FloatRoundStyleE2EaEENS1_15EpilogueDefaultEEEEEvvEEEEvNT_6ParamsE:
        .type           _ZN7cutlass13device_kernelINS_4gemm6kernel13GemmUniversalIN4cute5tupleIJiiiiEEENS1_10collective13CollectiveMmaINS1_34MainloopSm90TmaGmmaWarpSpecializedILi19ENS5_IJNS4_1CILi2EEENSA_ILi1EEESC_EEENS1_35KernelTmaWarpSpecializedCooperativeEEENS5_IJNSA_ILi192EEENSA_ILi176EEENSA_ILi32EEEEEEaNS5_IJlSC_lEEEaSK_NS4_8TiledMMAINS4_8MMA_AtomIJNS4_4SM904GMMA26MMA_64x16x32_S32S8S8_SS_TNEEEENS4_6LayoutISD_NS5_IJSC_NSA_ILi0EEESS_EEEEENS5_IJNS4_10UnderscoreESV_SV_EEEEENS4_13SM90_TMA_LOADENS4_14ComposedLayoutINS4_7SwizzleILi1ELi4ELi3EEENS4_18smem_ptr_flag_bitsILi8EEENSR_INS5_IJNSA_ILi8EEESI_EEENS5_IJSI_SC_EEEEEEEvNS4_8identityENS4_23SM90_TMA_LOAD_MULTICASTES18_vS19_EENS_8epilogue10collective6detail29Sm90TmaWarpSpecializedAdapterINS1D_15DefaultEpilogueIaSK_SK_NS1C_6thread17LinearCombinationIaLi1EiiLNS1H_9ScaleType4KindE0ELNS_15FloatRoundStyleE2EaEENS1_15EpilogueDefaultEEEEEvvEEEEvNT_6ParamsE,@function
        .size           _ZN7cutlass13device_kernelINS_4gemm6kernel13GemmUniversalIN4cute5tupleIJiiiiEEENS1_10collective13CollectiveMmaINS1_34MainloopSm90TmaGmmaWarpSpecializedILi19ENS5_IJNS4_1CILi2EEENSA_ILi1EEESC_EEENS1_35KernelTmaWarpSpecializedCooperativeEEENS5_IJNSA_ILi192EEENSA_ILi176EEENSA_ILi32EEEEEEaNS5_IJlSC_lEEEaSK_NS4_8TiledMMAINS4_8MMA_AtomIJNS4_4SM904GMMA26MMA_64x16x32_S32S8S8_SS_TNEEEENS4_6LayoutISD_NS5_IJSC_NSA_ILi0EEESS_EEEEENS5_IJNS4_10UnderscoreESV_SV_EEEEENS4_13SM90_TMA_LOADENS4_14ComposedLayoutINS4_7SwizzleILi1ELi4ELi3EEENS4_18smem_ptr_flag_bitsILi8EEENSR_INS5_IJNSA_ILi8EEESI_EEENS5_IJSI_SC_EEEEEEEvNS4_8identityENS4_23SM90_TMA_LOAD_MULTICASTES18_vS19_EENS_8epilogue10collective6detail29Sm90TmaWarpSpecializedAdapterINS1D_15DefaultEpilogueIaSK_SK_NS1C_6thread17LinearCombinationIaLi1EiiLNS1H_9ScaleType4KindE0ELNS_15FloatRoundStyleE2EaEENS1_15EpilogueDefaultEEEEEvvEEEEvNT_6ParamsE,(.L_x_458 - _ZN7cutlass13device_kernelINS_4gemm6kernel13GemmUniversalIN4cute5tupleIJiiiiEEENS1_10collective13CollectiveMmaINS1_34MainloopSm90TmaGmmaWarpSpecializedILi19ENS5_IJNS4_1CILi2EEENSA_ILi1EEESC_EEENS1_35KernelTmaWarpSpecializedCooperativeEEENS5_IJNSA_ILi192EEENSA_ILi176EEENSA_ILi32EEEEEEaNS5_IJlSC_lEEEaSK_NS4_8TiledMMAINS4_8MMA_AtomIJNS4_4SM904GMMA26MMA_64x16x32_S32S8S8_SS_TNEEEENS4_6LayoutISD_NS5_IJSC_NSA_ILi0EEESS_EEEEENS5_IJNS4_10UnderscoreESV_SV_EEEEENS4_13SM90_TMA_LOADENS4_14ComposedLayoutINS4_7SwizzleILi1ELi4ELi3EEENS4_18smem_ptr_flag_bitsILi8EEENSR_INS5_IJNSA_ILi8EEESI_EEENS5_IJSI_SC_EEEEEEEvNS4_8identityENS4_23SM90_TMA_LOAD_MULTICASTES18_vS19_EENS_8epilogue10collective6detail29Sm90TmaWarpSpecializedAdapterINS1D_15DefaultEpilogueIaSK_SK_NS1C_6thread17LinearCombinationIaLi1EiiLNS1H_9ScaleType4KindE0ELNS_15FloatRoundStyleE2EaEENS1_15EpilogueDefaultEEEEEvvEEEEvNT_6ParamsE)
        .other          _ZN7cutlass13device_kernelINS_4gemm6kernel13GemmUniversalIN4cute5tupleIJiiiiEEENS1_10collective13CollectiveMmaINS1_34MainloopSm90TmaGmmaWarpSpecializedILi19ENS5_IJNS4_1CILi2EEENSA_ILi1EEESC_EEENS1_35KernelTmaWarpSpecializedCooperativeEEENS5_IJNSA_ILi192EEENSA_ILi176EEENSA_ILi32EEEEEEaNS5_IJlSC_lEEEaSK_NS4_8TiledMMAINS4_8MMA_AtomIJNS4_4SM904GMMA26MMA_64x16x32_S32S8S8_SS_TNEEEENS4_6LayoutISD_NS5_IJSC_NSA_ILi0EEESS_EEEEENS5_IJNS4_10UnderscoreESV_SV_EEEEENS4_13SM90_TMA_LOADENS4_14ComposedLayoutINS4_7SwizzleILi1ELi4ELi3EEENS4_18smem_ptr_flag_bitsILi8EEENSR_INS5_IJNSA_ILi8EEESI_EEENS5_IJSI_SC_EEEEEEEvNS4_8identityENS4_23SM90_TMA_LOAD_MULTICASTES18_vS19_EENS_8epilogue10collective6detail29Sm90TmaWarpSpecializedAdapterINS1D_15DefaultEpilogueIaSK_SK_NS1C_6thread17LinearCombinationIaLi1EiiLNS1H_9ScaleType4KindE0ELNS_15FloatRoundStyleE2EaEENS1_15EpilogueDefaultEEEEEvvEEEEvNT_6ParamsE,@"STO_CUDA_ENTRY STV_DEFAULT"
_ZN7cutlass13device_kernelINS_4gemm6kernel13GemmUniversalIN4cute5tupleIJiiiiEEENS1_10collective13CollectiveMmaINS1_34MainloopSm90TmaGmmaWarpSpecializedILi19ENS5_IJNS4_1CILi2EEENSA_ILi1EEESC_EEENS1_35KernelTmaWarpSpecializedCooperativeEEENS5_IJNSA_ILi192EEENSA_ILi176EEENSA_ILi32EEEEEEaNS5_IJlSC_lEEEaSK_NS4_8TiledMMAINS4_8MMA_AtomIJNS4_4SM904GMMA26MMA_64x16x32_S32S8S8_SS_TNEEEENS4_6LayoutISD_NS5_IJSC_NSA_ILi0EEESS_EEEEENS5_IJNS4_10UnderscoreESV_SV_EEEEENS4_13SM90_TMA_LOADENS4_14ComposedLayoutINS4_7SwizzleILi1ELi4ELi3EEENS4_18smem_ptr_flag_bitsILi8EEENSR_INS5_IJNSA_ILi8EEESI_EEENS5_IJSI_SC_EEEEEEEvNS4_8identityENS4_23SM90_TMA_LOAD_MULTICASTES18_vS19_EENS_8epilogue10collective6detail29Sm90TmaWarpSpecializedAdapterINS1D_15DefaultEpilogueIaSK_SK_NS1C_6thread17LinearCombinationIaLi1EiiLNS1H_9ScaleType4KindE0ELNS_15FloatRoundStyleE2EaEENS1_15EpilogueDefaultEEEEEvvEEEEvNT_6ParamsE:
[----:B------:R-:W0:Y:S02]  /*0000*/  LDC R1, c[0x0][0x28] ;  /* 0x00000a00ff017b82 */ /* 0x000e240000000800 */
[----:B0-----:R-:W-:Y:S01]  /*0010*/  VIADD R1, R1, 0xfffffff8 ;  /* 0xfffffff801017836 */ /* 0x001fe20000000000 */
[----:B------:R-:W0:Y:S01]  /*0020*/  S2R R6, SR_TID.X ;  /* 0x0000000000067919 */ /* 0x000e220000002100 */
[----:B------:R-:W-:Y:S01]  /*0030*/  ELECT P0, URZ, PT ;  /* 0x00000000003f782f */ /* 0x000fe20003800000 */
[----:B------:R-:W-:Y:S01]  /*0040*/  BSSY B0, `(.L_x_0) ;  /* 0x000000f000007945 */ /* 0x000fe20003800000 */
[--C-:B0-----:R-:W-:Y:S02]  /*0050*/  SHF.R.U32.HI R0, RZ, 0x5, R6.reuse ;  /* 0x00000005ff007819 */ /* 0x101fe40000011606 */
[----:B------:R-:W-:-:S03]  /*0060*/  SHF.R.U32.HI R3, RZ, 0x7, R6 ;  /* 0x00000007ff037819 */ /* 0x000fc60000011606 */
[----:B------:R-:W0:Y:S04]  /*0070*/  SHFL.IDX PT, R2, R0, RZ, 0x1f ;  /* 0x00001fff00027589 */ /* 0x000e2800000e0000 */
[----:B------:R1:W2:Y:S01]  /*0080*/  SHFL.IDX PT, R5, R3, RZ, 0x1f ;  /* 0x00001fff03057589 */ /* 0x0002a200000e0000 */
[----:B0-----:R-:W-:-:S13]  /*0090*/  ISETP.NE.OR P0, PT, R2, RZ, !P0 ;  /* 0x000000ff0200720c */ /* 0x001fda0004705670 */
[----:B-12---:R-:W-:Y:S05]  /*00a0*/  @P0 BRA `(.L_x_1) ;  /* 0x0000000000200947 */ /* 0x006fea0003800000 */
[----:B------:R-:W-:Y:S02]  /*00b0*/  ULDC.64 UR4, c[0x0][0x198] ;  /* 0x0000660000047ab9 */ /* 0x000fe40000000a00 */
[----:B------:R-:W-:Y:S02]  /*00c0*/  UIADD3 UR6, UP0, UR4, 0xf0, URZ ;  /* 0x000000f004067890 */ /* 0x000fe4000ff1e03f */
[----:B------:R-:W-:Y:S02]  /*00d0*/  UIADD3 UR4, UP1, UR4, 0x1f0, URZ ;  /* 0x000001f004047890 */ /* 0x000fe4000ff3e03f */
[----:B------:R-:W-:Y:S02]  /*00e0*/  UIADD3.X UR7, URZ, UR5, URZ, UP0, !UPT ;  /* 0x000000053f077290 */ /* 0x000fe400087fe43f */
[----:B------:R-:W-:-:S07]  /*00f0*/  UIADD3.X UR5, URZ, UR5, URZ, UP1, !UPT ;  /* 0x000000053f057290 */ /* 0x000fce0008ffe43f */
[----:B------:R0:W-:Y:S02]  /*0100*/  UTMACCTL.PF [UR6] ;  /* 0x00000000060079b9 */ /* 0x0001e40008040000 */
[----:B------:R0:W-:Y:S02]  /*0110*/  UTMACCTL.PF [UR4] ;  /* 0x00000000040079b9 */ /* 0x0001e40008040000 */
[----:B0-----:R-:W-:Y:S01]  /*0120*/  NOP ;  /* 0x0000000000007918 */ /* 0x001fe20000000000 */
.L_x_1:
[----:B------:R-:W-:Y:S05]  /*0130*/  BSYNC B0 ;  /* 0x0000000000007941 */ /* 0x000fea0003800000 */
.L_x_0:
[----:B------:R-:W0:Y:S02]  /*0140*/  SHFL.IDX PT, R3, R0, RZ, 0x1f ;  /* 0x00001fff00037589 */ /* 0x000e2400000e0000 */
[----:B0-----:R-:W-:-:S13]  /*0150*/  ISETP.NE.AND P0, PT, R3, RZ, PT ;  /* 0x000000ff0300720c */ /* 0x001fda0003f05270 */
[----:B------:R-:W-:Y:S05]  /*0160*/  @P0 BRA `(.L_x_2) ;  /* 0x0000000000dc0947 */ /* 0x000fea0003800000 */
[----:B------:R-:W-:Y:S01]  /*0170*/  ELECT P0, URZ, PT ;  /* 0x00000000003f782f */ /* 0x000fe20003800000 */
[----:B------:R-:W-:-:S12]  /*0180*/  BSSY B0, `(.L_x_2) ;  /* 0x0000035000007945 */ /* 0x000fd80003800000 */
[----:B------:R-:W-:Y:S05]  /*0190*/  @!P0 BRA `(.L_x_3) ;  /* 0x0000000000cc8947 */ /* 0x000fea0003800000 */
[----:B------:R-:W0:Y:S01]  /*01a0*/  S2UR UR8, SR_CgaCtaId ;  /* 0x00000000000879c3 */ /* 0x000e220000008800 */
[----:B------:R-:W-:Y:S01]  /*01b0*/  UMOV UR4, 0x400 ;  /* 0x0000040000047882 */ /* 0x000fe20000000000 */
[----:B------:R-:W-:Y:S01]  /*01c0*/  UMOV UR5, 0x1 ;  /* 0x0000000100057882 */ /* 0x000fe20000000000 */
[----:B------:R-:W-:Y:S02]  /*01d0*/  UMOV UR6, 0x4 ;  /* 0x0000000400067882 */ /* 0x000fe40000000000 */
[----:B------:R-:W-:-:S04]  /*01e0*/  UIADD3 UR6, -UR6, 0x100000, URZ ;  /* 0x0010000006067890 */ /* 0x000fc8000fffe13f */
[----:B------:R-:W-:Y:S02]  /*01f0*/  USHF.L.U32 UR7, UR6, 0xb, URZ ;  /* 0x0000000b06077899 */ /* 0x000fe4000800063f */
[----:B------:R-:W-:Y:S02]  /*0200*/  USHF.L.U32 UR6, UR6, 0x1, URZ ;  /* 0x0000000106067899 */ /* 0x000fe4000800063f */
[----:B0-----:R-:W-:Y:S02]  /*0210*/  ULEA UR8, UR8, UR4, 0x18 ;  /* 0x0000000408087291 */ /* 0x001fe4000f8ec03f */
[----:B------:R-:W-:-:S04]  /*0220*/  UIADD3 UR4, -UR5, 0x100000, URZ ;  /* 0x0010000005047890 */ /* 0x000fc8000fffe13f */
[----:B------:R-:W-:Y:S02]  /*0230*/  USHF.L.U32 UR5, UR4, 0xb, URZ ;  /* 0x0000000b04057899 */ /* 0x000fe4000800063f */
[----:B------:R-:W-:Y:S01]  /*0240*/  USHF.L.U32 UR4, UR4, 0x1, URZ ;  /* 0x0000000104047899 */ /* 0x000fe2000800063f */
[----:B------:R-:W0:Y:S11]  /*0250*/  FENCE.VIEW.ASYNC.S ;  /* 0x00000000000073c6 */ /* 0x000e360000000000 */
[----:B0-----:R0:W1:Y:S01]  /*0260*/  SYNCS.EXCH.64 URZ, [UR8], UR4 ;  /* 0x00000004083f75b2 */ /* 0x0010620008000100 */
[----:B------:R0:W2:Y:S01]  /*0270*/  SYNCS.EXCH.64 URZ, [UR8+0x98], UR6 ;  /* 0x00009806083f75b2 */ /* 0x0000a20008000100 */
[----:B------:R0:W3:Y:S01]  /*0280*/  SYNCS.EXCH.64 URZ, [UR8+0x8], UR4 ;  /* 0x00000804083f75b2 */ /* 0x0000e20008000100 */
[----:B------:R0:W4:Y:S01]  /*0290*/  SYNCS.EXCH.64 URZ, [UR8+0xa0], UR6 ;  /* 0x0000a006083f75b2 */ /* 0x0001220008000100 */
[----:B------:R0:W0:Y:S01]  /*02a0*/  SYNCS.EXCH.64 URZ, [UR8+0x10], UR4 ;  /* 0x00001004083f75b2 */ /* 0x0000220008000100 */
        /* <DEDUP_REMOVED lines=33> */
[----:B-1234-:R-:W-:Y:S01]  /*04c0*/  NOP ;  /* 0x0000000000007918 */ /* 0x01efe20000000000 */
.L_x_3:
[----:B0-----:R-:W-:Y:S05]  /*04d0*/  BSYNC B0 ;  /* 0x0000000000007941 */ /* 0x001fea0003800000 */
.L_x_2:
[----:B------:R-:W-:Y:S01]  /*04e0*/  SHF.R.S32.HI R4, RZ, 0x1f, R6 ;  /* 0x0000001fff047819 */ /* 0x000fe20000011406 */
[----:B------:R-:W0:Y:S01]  /*04f0*/  SHFL.IDX PT, R0, R0, RZ, 0x1f ;  /* 0x00001fff00007589 */ /* 0x000e2200000e0000 */
[----:B------:R-:W1:Y:S01]  /*0500*/  S2UR UR8, SR_CTAID.X ;  /* 0x00000000000879c3 */ /* 0x000e620000002500 */
[----:B------:R-:W-:Y:S02]  /*0510*/  ELECT P0, URZ, PT ;  /* 0x00000000003f782f */ /* 0x000fe40003800000 */
[----:B------:R-:W-:Y:S01]  /*0520*/  LEA.HI R4, R4, R6, RZ, 0x7 ;  /* 0x0000000604047211 */ /* 0x000fe200078f38ff */
[----:B------:R-:W-:Y:S01]  /*0530*/  ULDC UR4, c[0x0][0x150] ;  /* 0x0000540000047ab9 */ /* 0x000fe20000000800 */
[----:B------:R-:W-:Y:S01]  /*0540*/  SHF.R.S32.HI R8, RZ, 0x1f, R3 ;  /* 0x0000001fff087819 */ /* 0x000fe20000011403 */
[----:B------:R-:W-:Y:S01]  /*0550*/  NOP ;  /* 0x0000000000007918 */ /* 0x000fe20000000000 */
[----:B------:R-:W-:Y:S01]  /*0560*/  LOP3.LUT R4, R4, 0xffffff80, RZ, 0xc0, !PT ;  /* 0xffffff8004047812 */ /* 0x000fe200078ec0ff */
[----:B------:R-:W-:Y:S01]  /*0570*/  NOP ;  /* 0x0000000000007918 */ /* 0x000fe20000000000 */
[----:B------:R-:W-:Y:S01]  /*0580*/  LEA.HI R8, R8, R3, RZ, 0x2 ;  /* 0x0000000308087211 */ /* 0x000fe200078f10ff */
[----:B------:R-:W2:Y:S01]  /*0590*/  LDC R10, c[0x0][0x144] ;  /* 0x00005100ff0a7b82 */ /* 0x000ea20000000800 */
[----:B------:R-:W-:Y:S01]  /*05a0*/  ISETP.NE.AND P3, PT, R5, RZ, PT ;  /* 0x000000ff0500720c */ /* 0x000fe20003f65270 */
[----:B------:R-:W-:Y:S01]  /*05b0*/  IMAD.IADD R6, R6, 0x1, -R4 ;  /* 0x0000000106067824 */ /* 0x000fe200078e0a04 */
[----:B------:R-:W-:Y:S01]  /*05c0*/  LOP3.LUT R8, R8, 0x3ffffffc, RZ, 0xc0, !PT ;  /* 0x3ffffffc08087812 */ /* 0x000fe200078ec0ff */
[----:B------:R-:W3:Y:S03]  /*05d0*/  S2R R4, SR_CTAID.Y ;  /* 0x0000000000047919 */ /* 0x000ee60000002600 */
[----:B------:R-:W-:Y:S01]  /*05e0*/  SHF.R.S32.HI R7, RZ, 0x1f, R6 ;  /* 0x0000001fff077819 */ /* 0x000fe20000011406 */
[----:B------:R-:W-:Y:S01]  /*05f0*/  IMAD.IADD R8, R3, 0x1, -R8 ;  /* 0x0000000103087824 */ /* 0x000fe200078e0a08 */
[----:B------:R-:W4:Y:S02]  /*0600*/  LDC R13, c[0x0][0x140] ;  /* 0x00005000ff0d7b82 */ /* 0x000f240000000800 */
[----:B------:R-:W-:-:S02]  /*0610*/  LEA.HI R7, R7, R6, RZ, 0x3 ;  /* 0x0000000607077211 */ /* 0x000fc400078f18ff */
[----:B0-----:R-:W-:Y:S02]  /*0620*/  ISETP.NE.OR P0, PT, R0, RZ, !P0 ;  /* 0x000000ff0000720c */ /* 0x001fe40004705670 */
[--C-:B------:R-:W-:Y:S02]  /*0630*/  SHF.R.S32.HI R0, RZ, 0x3, R7.reuse ;  /* 0x00000003ff007819 */ /* 0x100fe40000011407 */
[----:B------:R-:W-:Y:S02]  /*0640*/  SHF.R.S32.HI R7, RZ, 0x1f, R7 ;  /* 0x0000001fff077819 */ /* 0x000fe40000011407 */
[----:B-1----:R-:W-:Y:S02]  /*0650*/  I2FP.F32.U32 R9, UR8 ;  /* 0x0000000800097c45 */ /* 0x002fe40008201000 */
[----:B------:R-:W-:-:S03]  /*0660*/  LEA.HI R7, R7, R0, RZ, 0x2 ;  /* 0x0000000007077211 */ /* 0x000fc600078f10ff */
[----:B------:R-:W-:Y:S01]  /*0670*/  FMUL R9, R9, UR4 ;  /* 0x0000000409097c20 */ /* 0x000fe20008400000 */
[----:B------:R-:W-:Y:S01]  /*0680*/  LOP3.LUT R7, R7, 0xfffffffc, RZ, 0xc0, !PT ;  /* 0xfffffffc07077812 */ /* 0x000fe200078ec0ff */
[----:B------:R-:W-:Y:S01]  /*0690*/  VOTEU.ALL UP0, P0 ;  /* 0x00000000003f7886 */ /* 0x000fe20000000000 */
[----:B------:R-:W-:Y:S01]  /*06a0*/  ULDC UR4, c[0x0][0x154] ;  /* 0x0000550000047ab9 */ /* 0x000fe20000000800 */
[----:B------:R-:W-:Y:S02]  /*06b0*/  VOTEU.ALL UP1, P0 ;  /* 0x00000000003f7886 */ /* 0x000fe40000020000 */
[----:B------:R-:W0:Y:S01]  /*06c0*/  F2I.U32.TRUNC.NTZ R9, R9 ;  /* 0x0000000900097305 */ /* 0x000e22000020f000 */
[----:B------:R-:W-:Y:S01]  /*06d0*/  IMAD.IADD R7, R0, 0x1, -R7 ;  /* 0x0000000100077824 */ /* 0x000fe200078e0a07 */
[----:B------:R-:W1:Y:S01]  /*06e0*/  @!UP0 S2UR UR7, SR_CgaCtaId ;  /* 0x00000000000789c3 */ /* 0x000e620000008800 */
[----:B------:R-:W-:Y:S01]  /*06f0*/  @!UP0 UMOV UR6, 0x400 ;  /* 0x0000040000068882 */ /* 0x000fe20000000000 */
[----:B----4-:R-:W-:Y:S01]  /*0700*/  ISETP.EQ.U32.AND P2, PT, R13, 0x1, PT ;  /* 0x000000010d00780c */ /* 0x010fe20003f42070 */
[----:B------:R-:W-:Y:S01]  /*0710*/  IMAD R8, R8, 0x4, R7 ;  /* 0x0000000408087824 */ /* 0x000fe200078e0207 */
[----:B---3--:R-:W-:-:S04]  /*0720*/  I2FP.F32.U32 R3, R4 ;  /* 0x0000000400037245 */ /* 0x008fc80000201000 */
[----:B------:R-:W-:Y:S01]  /*0730*/  LEA.HI R0, R8, R8, RZ, 0x1 ;  /* 0x0000000808007211 */ /* 0x000fe200078f08ff */
[----:B------:R-:W-:Y:S01]  /*0740*/  FMUL R12, R3, UR4 ;  /* 0x00000004030c7c20 */ /* 0x000fe20008400000 */
[----:B------:R-:W3:Y:S01]  /*0750*/  LDC R7, c[0x0][0x148] ;  /* 0x00005200ff077b82 */ /* 0x000ee20000000800 */
[----:B------:R-:W-:Y:S01]  /*0760*/  UMOV UR4, 0x20 ;  /* 0x0000002000047882 */ /* 0x000fe20000000000 */
[----:B------:R-:W-:Y:S01]  /*0770*/  LOP3.LUT R11, R0, 0xfffffffe, RZ, 0xc0, !PT ;  /* 0xfffffffe000b7812 */ /* 0x000fe200078ec0ff */
[----:B0-----:R-:W-:Y:S01]  /*0780*/  IMAD.MOV R15, RZ, RZ, -R9 ;  /* 0x000000ffff0f7224 */ /* 0x001fe200078e0a09 */
[----:B------:R-:W-:Y:S01]  /*0790*/  SHF.R.S32.HI R9, RZ, 0x1f, R2 ;  /* 0x0000001fff097819 */ /* 0x000fe20000011402 */
[----:B------:R-:W0:Y:S01]  /*07a0*/  F2I.U32.TRUNC.NTZ R12, R12 ;  /* 0x0000000c000c7305 */ /* 0x000e22000020f000 */
[----:B------:R-:W-:-:S04]  /*07b0*/  @!UP0 UIADD3 UR4, -UR4, 0x100000, URZ ;  /* 0x0010000004048890 */ /* 0x000fc8000fffe13f */
[----:B------:R-:W-:Y:S02]  /*07c0*/  @!UP0 USHF.L.U32 UR5, UR4, 0xb, URZ ;  /* 0x0000000b04058899 */ /* 0x000fe4000800063f */
[----:B------:R-:W-:Y:S01]  /*07d0*/  @!UP0 USHF.L.U32 UR4, UR4, 0x1, URZ ;  /* 0x0000000104048899 */ /* 0x000fe2000800063f */
[----:B--2---:R-:W-:Y:S01]  /*07e0*/  IMAD R3, R10, R15, UR8 ;  /* 0x000000080a037e24 */ /* 0x004fe2000f8e020f */
[----:B------:R-:W-:Y:S01]  /*07f0*/  LEA.HI R9, R9, R2, RZ, 0x2 ;  /* 0x0000000209097211 */ /* 0x000fe200078f10ff */
[C---:B------:R-:W-:Y:S02]  /*0800*/  IMAD.IADD R0, R8.reuse, 0x1, -R11 ;  /* 0x0000000108007824 */ /* 0x040fe400078e0a0b */
[----:B------:R-:W-:Y:S01]  /*0810*/  IMAD.SHL.U32 R11, R8, 0x4, RZ ;  /* 0x00000004080b7824 */ /* 0x000fe200078e00ff */
[----:B------:R-:W-:Y:S02]  /*0820*/  LOP3.LUT R9, R9, 0xfffffffc, RZ, 0xc0, !PT ;  /* 0xfffffffc09097812 */ /* 0x000fe400078ec0ff */
[----:B------:R-:W-:Y:S01]  /*0830*/  ISETP.NE.AND P4, PT, R0, R3, PT ;  /* 0x000000030000720c */ /* 0x000fe20003f85270 */
[----:B-1----:R-:W-:Y:S01]  /*0840*/  @!UP0 ULEA UR6, UR7, UR6, 0x18 ;  /* 0x0000000607068291 */ /* 0x002fe2000f8ec03f */
[----:B------:R-:W-:Y:S01]  /*0850*/  LOP3.LUT R16, R8, 0xc, R11, 0x78, !PT ;  /* 0x0000000c08107812 */ /* 0x000fe200078e780b */
[----:B------:R-:W-:Y:S01]  /*0860*/  IMAD.IADD R0, R2, 0x1, -R9 ;  /* 0x0000000102007824 */ /* 0x000fe200078e0a09 */
[----:B------:R-:W-:Y:S01]  /*0870*/  VOTEU.ALL UP0, P0 ;  /* 0x00000000003f7886 */ /* 0x000fe20000000000 */
[----:B------:R-:W-:Y:S01]  /*0880*/  LOP3.LUT P0, RZ, R6, 0x7, RZ, 0xc0, !PT ;  /* 0x0000000706ff7812 */ /* 0x000fe2000780c0ff */
[----:B0-----:R-:W-:-:S02]  /*0890*/  IMAD.MOV R14, RZ, RZ, -R12 ;  /* 0x000000ffff0e7224 */ /* 0x001fc400078e0a0c */
[----:B------:R-:W-:Y:S01]  /*08a0*/  ISETP.NE.AND P1, PT, R0, 0x3, PT ;  /* 0x000000030000780c */ /* 0x000fe20003f25270 */
[----:B------:R-:W-:Y:S01]  /*08b0*/  VIADD R6, R5, 0xffffffff ;  /* 0xffffffff05067836 */ /* 0x000fe20000000000 */
[----:B------:R-:W-:Y:S01]  /*08c0*/  ISETP.LT.U32.AND P0, PT, R16, 0x2, !P0 ;  /* 0x000000021000780c */ /* 0x000fe20004701070 */
[----:B---3--:R-:W-:Y:S01]  /*08d0*/  IMAD R9, R7, R14, R4 ;  /* 0x0000000e07097224 */ /* 0x008fe200078e0204 */
[----:B------:R-:W-:Y:S01]  /*08e0*/  ISETP.EQ.OR P1, PT, R0, RZ, !P1 ;  /* 0x000000ff0000720c */ /* 0x000fe20004f22670 */
[----:B------:R-:W0:Y:S02]  /*08f0*/  FENCE.VIEW.ASYNC.S ;  /* 0x00000000000073c6 */ /* 0x000e240000000000 */
[----:B0-----:R0:W1:Y:S01]  /*0900*/  @!UP0 SYNCS.EXCH.64 URZ, [UR6+0x140], UR4 ;  /* 0x00014004063f85b2 */ /* 0x0010620008000100 */
[----:B------:R-:W-:Y:S02]  /*0910*/  @P4 LEA.HI R2, R16, R16, RZ, 0x1 ;  /* 0x0000001010024211 */ /* 0x000fe400078f08ff */
[----:B------:R-:W-:-:S02]  /*0920*/  ISETP.EQ.AND P1, PT, R5, RZ, P1 ;  /* 0x000000ff0500720c */ /* 0x000fc40000f22270 */
[----:B------:R-:W-:Y:S02]  /*0930*/  @P4 SHF.R.S32.HI R2, RZ, 0x1, R2 ;  /* 0x00000001ff024819 */ /* 0x000fe40000011402 */
[----:B------:R-:W-:Y:S02]  /*0940*/  ISETP.GE.U32.AND P6, PT, R6, 0x2, PT ;  /* 0x000000020600780c */ /* 0x000fe40003fc6070 */
[----:B------:R-:W-:Y:S01]  /*0950*/  @P4 ISETP.NE.AND P5, PT, R2, R9, PT ;  /* 0x000000090200420c */ /* 0x000fe20003fa5270 */
[----:B------:R-:W-:Y:S01]  /*0960*/  IMAD.MOV.U32 R2, RZ, RZ, 0x1 ;  /* 0x00000001ff027424 */ /* 0x000fe200078e00ff */
[----:B------:R-:W-:Y:S02]  /*0970*/  SEL R9, RZ, 0x1, !P0 ;  /* 0x00000001ff097807 */ /* 0x000fe40004000000 */
[----:B------:R-:W-:Y:S02]  /*0980*/  @P4 SEL R2, RZ, 0x1, P5 ;  /* 0x00000001ff024807 */ /* 0x000fe40002800000 */
[----:B------:R-:W-:Y:S01]  /*0990*/  SEL R17, RZ, 0x1, !P1 ;  /* 0x00000001ff117807 */ /* 0x000fe20004800000 */
[----:B------:R0:W2:Y:S01]  /*09a0*/  @!UP1 SYNCS.EXCH.64 URZ, [UR6+0x148], UR4 ;  /* 0x00014804063f95b2 */ /* 0x0000a20008000100 */
[----:B------:R-:W-:Y:S01]  /*09b0*/  LOP3.LUT R2, R2, R9, RZ, 0xc0, !PT ;  /* 0x0000000902027212 */ /* 0x000fe200078ec0ff */
[----:B------:R-:W-:Y:S01]  /*09c0*/  NOP ;  /* 0x0000000000007918 */ /* 0x000fe20000000000 */
[----:B------:R-:W-:Y:S01]  /*09d0*/  SEL R17, R17, 0x2, P6 ;  /* 0x0000000211117807 */ /* 0x000fe20003000000 */
[----:B------:R-:W-:Y:S06]  /*09e0*/  @!P2 BRA `(.L_x_4) ;  /* 0x000000000008a947 */ /* 0x000fec0003800000 */
[----:B-12---:R-:W-:Y:S01]  /*09f0*/  UCGABAR_ARV ;  /* 0x00000000000079c7 */ /* 0x006fe20008000000 */
[----:B------:R-:W-:Y:S05]  /*0a00*/  BRA `(.L_x_5) ;  /* 0x0000000000047947 */ /* 0x000fea0003800000 */
.L_x_4:
[----:B-12---:R-:W-:Y:S01]  /*0a10*/  NOP ;  /* 0x0000000000007918 */ /* 0x006fe20000000000 */
.L_x_5:
[----:B------:R-:W1:Y:S01]  /*0a20*/  LDC R8, c[0x0][0x65c] ;  /* 0x00019700ff087b82 */ /* 0x000e620000000800 */
[----:B------:R-:W-:Y:S01]  /*0a30*/  IMAD.MOV.U32 R9, RZ, RZ, RZ ;  /* 0x000000ffff097224 */ /* 0x000fe200078e00ff */
[----:B-1----:R-:W-:Y:S01]  /*0a40*/  ISETP.NE.AND P1, PT, R8, 0x1, PT ;  /* 0x000000010800780c */ /* 0x002fe20003f25270 */
[----:B------:R-:W-:-:S12]  /*0a50*/  IMAD.U32 R8, RZ, RZ, UR8 ;  /* 0x00000008ff087e24 */ /* 0x000fd8000f8e00ff */
[----:B------:R-:W1:Y:S01]  /*0a60*/  @P1 LDC R11, c[0x0][0x10] ;  /* 0x00000400ff0b1b82 */ /* 0x000e620000000800 */
[----:B------:R-:W-:Y:S02]  /*0a70*/  @P1 IMAD.MOV.U32 R5, RZ, RZ, RZ ;  /* 0x000000ffff051224 */ /* 0x000fe400078e00ff */
[----:B------:R-:W-:-:S05]  /*0a80*/  @P1 IMAD.MOV.U32 R15, RZ, RZ, RZ ;  /* 0x000000ffff0f1224 */ /* 0x000fca00078e00ff */
[----:B------:R-:W2:Y:S01]  /*0a90*/  @!P1 LDC R13, c[0x0][0xc] ;  /* 0x00000300ff0d9b82 */ /* 0x000ea20000000800 */
[----:B-1----:R-:W-:-:S04]  /*0aa0*/  @P1 IMAD.WIDE.U32 R10, R11, UR8, R4 ;  /* 0x000000080b0a1c25 */ /* 0x002fc8000f8e0004 */
[----:B------:R-:W-:Y:S02]  /*0ab0*/  @P1 IMAD.MOV.U32 R19, RZ, RZ, R10 ;  /* 0x000000ffff131224 */ /* 0x000fe400078e000a */
[----:B------:R-:W-:Y:S02]  /*0ac0*/  @P1 IMAD.IADD R18, R11, 0x1, R15 ;  /* 0x000000010b121824 */ /* 0x000fe400078e020f */
[----:B--2---:R-:W-:-:S04]  /*0ad0*/  @!P1 IMAD.WIDE.U32 R8, R4, R13, R8 ;  /* 0x0000000d04089225 */ /* 0x004fc800078e0008 */
[----:B------:R-:W-:Y:S02]  /*0ae0*/  @!P1 IMAD.MOV.U32 R19, RZ, RZ, R8 ;  /* 0x000000ffff139224 */ /* 0x000fe400078e0008 */
[----:B------:R-:W-:Y:S01]  /*0af0*/  @!P1 IMAD.MOV.U32 R18, RZ, RZ, R9 ;  /* 0x000000ffff129224 */ /* 0x000fe200078e0009 */
[----:B------:R-:W-:Y:S06]  /*0b00*/  @!P2 BRA `(.L_x_6) ;  /* 0x00000000000ca947 */ /* 0x000fec0003800000 */
[----:B------:R-:W-:Y:S01]  /*0b10*/  UCGABAR_WAIT ;  /* 0x0000000000007dc7 */ /* 0x000fe20008000000 */
[----:B------:R-:W-:Y:S01]  /*0b20*/  CCTL.IVALL ;  /* 0x00000000ff00798f */ /* 0x000fe20002000000 */
[----:B------:R-:W-:Y:S05]  /*0b30*/  BRA `(.L_x_7) ;  /* 0x0000000000047947 */ /* 0x000fea0003800000 */
.L_x_6:
[----:B------:R-:W-:Y:S06]  /*0b40*/  BAR.SYNC.DEFER_BLOCKING 0x0 ;  /* 0x0000000000007b1d */ /* 0x000fec0000010000 */
.L_x_7:
[----:B------:R-:W-:Y:S05]  /*0b50*/  @!P3 BRA `(.L_x_8) ;  /* 0x000000b000f0b947 */ /* 0x000fea0003800000 */
[----:B------:R-:W-:-:S13]  /*0b60*/  ISETP.GT.U32.AND P0, PT, R6, 0x1, PT ;  /* 0x000000010600780c */ /* 0x000fda0003f04070 */
[----:B0-----:R-:W-:Y:S05]  /*0b70*/  @P0 EXIT ;  /* 0x000000000000094d */ /* 0x001fea0003800000 */
[----:B------:R-:W-:Y:S01]  /*0b80*/  IMAD.MOV.U32 R6, RZ, RZ, -0x1 ;  /* 0xffffffffff067424 */ /* 0x000fe200078e00ff */
[----:B------:R-:W-:Y:S01]  /*0b90*/  ULDC.64 UR4, c[0x0][0x650] ;  /* 0x0001940000047ab9 */ /* 0x000fe20000000a00 */
[----:B------:R-:W-:Y:S01]  /*0ba0*/  PRMT R0, RZ, 0x7610, R0 ;  /* 0x00007610ff007816 */ /* 0x000fe20000000000 */
[----:B------:R-:W-:Y:S01]  /*0bb0*/  IMAD.MOV.U32 R23, RZ, RZ, -0x1 ;  /* 0xffffffffff177424 */ /* 0x000fe200078e00ff */
[----:B------:R-:W-:Y:S01]  /*0bc0*/  ISETP.GE.U32.AND P0, PT, R19, UR4, PT ;  /* 0x0000000413007c0c */ /* 0x000fe2000bf06070 */
[----:B------:R0:W-:Y:S01]  /*0bd0*/  STL [R1], R6 ;  /* 0x0000000601007387 */ /* 0x0001e20000100800 */
[----:B------:R-:W-:Y:S02]  /*0be0*/  IMAD.MOV.U32 R22, RZ, RZ, -0x1 ;  /* 0xffffffffff167424 */ /* 0x000fe400078e00ff */
[----:B------:R-:W-:-:S13]  /*0bf0*/  ISETP.GE.U32.AND.EX P0, PT, R18, UR5, PT, P0 ;  /* 0x0000000512007c0c */ /* 0x000fda000bf06100 */
[----:B0-----:R-:W-:Y:S05]  /*0c00*/  @P0 BRA `(.L_x_9) ;  /* 0x0000000400380947 */ /* 0x001fea0003800000 */
[----:B------:R-:W0:Y:S01]  /*0c10*/  LDC.64 R20, c[0x0][0x628] ;  /* 0x00018a00ff147b82 */ /* 0x000e220000000a00 */
[----:B------:R-:W-:Y:S02]  /*0c20*/  IMAD.MOV.U32 R8, RZ, RZ, R19 ;  /* 0x000000ffff087224 */ /* 0x000fe400078e0013 */
[----:B------:R-:W-:-:S05]  /*0c30*/  IMAD.MOV.U32 R9, RZ, RZ, R18 ;  /* 0x000000ffff097224 */ /* 0x000fca00078e0012 */
[----:B------:R-:W1:Y:S08]  /*0c40*/  LDC R6, c[0x0][0x630] ;  /* 0x00018c00ff067b82 */ /* 0x000e700000000800 */
[----:B------:R-:W2:Y:S01]  /*0c50*/  LDC.64 R22, c[0x0][0x620] ;  /* 0x00018800ff167b82 */ /* 0x000ea20000000a00 */
[----:B0-----:R-:W-:-:S04]  /*0c60*/  ISETP.NE.U32.AND P0, PT, R20, RZ, PT ;  /* 0x000000ff1400720c */ /* 0x001fc80003f05070 */
[----:B------:R-:W-:-:S13]  /*0c70*/  ISETP.NE.AND.EX P0, PT, R21, RZ, PT, P0 ;  /* 0x000000ff1500720c */ /* 0x000fda0003f05300 */
[----:B-12---:R-:W-:Y:S05]  /*0c80*/  @!P0 BRA `(.L_x_10) ;  /* 0x0000000000288947 */ /* 0x006fea0003800000 */
[----:B------:R-:W0:Y:S02]  /*0c90*/  LDC R0, c[0x0][0x634] ;  /* 0x00018d00ff007b82 */ /* 0x000e240000000800 */
[----:B0-----:R-:W-:-:S05]  /*0ca0*/  IADD3 R13, P0, R19, R0, RZ ;  /* 0x00000000130d7210 */ /* 0x001fca0007f1e0ff */
[----:B------:R-:W-:-:S04]  /*0cb0*/  IMAD.X R15, RZ, RZ, R18, P0 ;  /* 0x000000ffff0f7224 */ /* 0x000fc800000e0612 */
[----:B------:R-:W-:-:S04]  /*0cc0*/  IMAD.WIDE.U32 R8, R15, R20, RZ ;  /* 0x000000140f087225 */ /* 0x000fc800078e00ff */
[----:B------:R-:W-:-:S04]  /*0cd0*/  IMAD.WIDE.U32 R10, P0, R13, R21, R8 ;  /* 0x000000150d0a7225 */ /* 0x000fc80007800008 */
[----:B------:R-:W-:-:S04]  /*0ce0*/  IMAD.WIDE.U32 R8, R13, R20, RZ ;  /* 0x000000140d087225 */ /* 0x000fc800078e00ff */
[----:B------:R-:W-:Y:S01]  /*0cf0*/  IMAD.X R13, RZ, RZ, RZ, P0 ;  /* 0x000000ffff0d7224 */ /* 0x000fe200000e06ff */
[----:B------:R-:W-:Y:S01]  /*0d00*/  IADD3 RZ, P0, R9, R10, RZ ;  /* 0x0000000a09ff7210 */ /* 0x000fe20007f1e0ff */
[----:B------:R-:W-:-:S04]  /*0d10*/  IMAD.MOV.U32 R12, RZ, RZ, R11 ;  /* 0x000000ffff0c7224 */ /* 0x000fc800078e000b */
[----:B------:R-:W-:-:S08]  /*0d20*/  IMAD.WIDE.U32.X R8, R15, R21, R12, P0 ;  /* 0x000000150f087225 */ /* 0x000fd000000e040c */
.L_x_10:
[----:B------:R-:W0:Y:S01]  /*0d30*/  LDC.64 R20, c[0x0][0x640] ;  /* 0x00019000ff147b82 */ /* 0x000e220000000a00 */
[-C--:B------:R-:W-:Y:S01]  /*0d40*/  SHF.R.U64 R26, R8, R6.reuse, R9 ;  /* 0x00000006081a7219 */ /* 0x080fe20000001209 */
[----:B------:R-:W-:Y:S01]  /*0d50*/  IMAD.MOV.U32 R8, RZ, RZ, R19 ;  /* 0x000000ffff087224 */ /* 0x000fe200078e0013 */
[----:B------:R-:W-:Y:S01]  /*0d60*/  SHF.R.U32.HI R0, RZ, R6, R9 ;  /* 0x00000006ff007219 */ /* 0x000fe20000011609 */
[----:B------:R-:W-:Y:S01]  /*0d70*/  IMAD R28, R7, R14, R4 ;  /* 0x0000000e071c7224 */ /* 0x000fe200078e0204 */
[----:B------:R-:W-:-:S03]  /*0d80*/  IADD3 R5, P0, RZ, -R26, RZ ;  /* 0x8000001aff057210 */ /* 0x000fc60007f1e0ff */
[----:B------:R-:W1:Y:S02]  /*0d90*/  LDC R10, c[0x0][0x618] ;  /* 0x00018600ff0a7b82 */ /* 0x000e640000000800 */
[----:B------:R-:W-:-:S04]  /*0da0*/  IMAD.X R9, RZ, RZ, ~R0, P0 ;  /* 0x000000ffff097224 */ /* 0x000fc800000e0e00 */
[-C--:B------:R-:W-:Y:S02]  /*0db0*/  IMAD R0, R9, R22.reuse, RZ ;  /* 0x0000001609007224 */ /* 0x080fe400078e02ff */
[----:B------:R-:W2:Y:S01]  /*0dc0*/  LDC R11, c[0x0][0x608] ;  /* 0x00018200ff0b7b82 */ /* 0x000ea20000000800 */
[----:B------:R-:W-:Y:S02]  /*0dd0*/  IMAD.MOV.U32 R9, RZ, RZ, R18 ;  /* 0x000000ffff097224 */ /* 0x000fe400078e0012 */
[----:B------:R-:W-:-:S05]  /*0de0*/  IMAD.WIDE.U32 R8, R5, R22, R8 ;  /* 0x0000001605087225 */ /* 0x000fca00078e0008 */
[----:B------:R-:W3:Y:S01]  /*0df0*/  LDC R12, c[0x0][0x658] ;  /* 0x00019600ff0c7b82 */ /* 0x000ee20000000800 */
[----:B------:R-:W-:Y:S01]  /*0e00*/  IMAD R5, R5, R23, R0 ;  /* 0x0000001705057224 */ /* 0x000fe200078e0200 */
[----:B0-----:R-:W-:Y:S01]  /*0e10*/  ISETP.NE.U32.AND P0, PT, R20, RZ, PT ;  /* 0x000000ff1400720c */ /* 0x001fe20003f05070 */
[----:B------:R-:W-:Y:S02]  /*0e20*/  IMAD.MOV.U32 R23, RZ, RZ, 0x1 ;  /* 0x00000001ff177424 */ /* 0x000fe400078e00ff */
[----:B------:R-:W-:Y:S01]  /*0e30*/  IMAD.IADD R5, R9, 0x1, R5 ;  /* 0x0000000109057824 */ /* 0x000fe200078e0205 */
[----:B------:R-:W-:Y:S01]  /*0e40*/  ISETP.NE.AND.EX P0, PT, R21, RZ, PT, P0 ;  /* 0x000000ff1500720c */ /* 0x000fe20003f05300 */
[----:B------:R-:W-:Y:S01]  /*0e50*/  IMAD.MOV.U32 R9, RZ, RZ, -0x1 ;  /* 0xffffffffff097424 */ /* 0x000fe200078e00ff */
[----:B------:R-:W0:Y:S02]  /*0e60*/  LDC R15, c[0x0][0x600] ;  /* 0x00018000ff0f7b82 */ /* 0x000e240000000800 */
[----:B-1----:R-:W-:-:S02]  /*0e70*/  SHF.R.U64 R13, R8, R10, R5 ;  /* 0x0000000a080d7219 */ /* 0x002fc40000001205 */
[----:B------:R-:W-:-:S04]  /*0e80*/  SHF.R.U32.HI R0, RZ, R10, R5 ;  /* 0x0000000aff007219 */ /* 0x000fc80000011605 */
[----:B------:R-:W1:Y:S01]  /*0e90*/  LDC R22, c[0x0][0x648] ;  /* 0x00019200ff167b82 */ /* 0x000e620000000800 */
[-CC-:B--2---:R-:W-:Y:S02]  /*0ea0*/  SHF.R.U64 R27, R13, R11.reuse, R0.reuse ;  /* 0x0000000b0d1b7219 */ /* 0x184fe40000001200 */
[----:B------:R-:W-:-:S05]  /*0eb0*/  SHF.R.U32.HI R5, RZ, R11, R0 ;  /* 0x0000000bff057219 */ /* 0x000fca0000011600 */
[----:B------:R-:W2:Y:S01]  /*0ec0*/  LDC R24, c[0x0][0x638] ;  /* 0x00018e00ff187b82 */ /* 0x000ea20000000800 */
[-CC-:B---3--:R-:W-:Y:S02]  /*0ed0*/  SHF.R.U64 R14, R27, R12.reuse, R5.reuse ;  /* 0x0000000c1b0e7219 */ /* 0x188fe40000001205 */
[-C--:B------:R-:W-:Y:S02]  /*0ee0*/  SHF.L.U32 R0, R9, R12.reuse, RZ ;  /* 0x0000000c09007219 */ /* 0x080fe400000006ff */
[----:B------:R-:W-:Y:S01]  /*0ef0*/  SHF.R.U32.HI R5, RZ, R12, R5 ;  /* 0x0000000cff057219 */ /* 0x000fe20000011605 */
[----:B------:R-:W-:Y:S01]  /*0f00*/  IMAD.MOV.U32 R4, RZ, RZ, R14 ;  /* 0x000000ffff047224 */ /* 0x000fe200078e000e */
[----:B------:R-:W-:Y:S01]  /*0f10*/  LOP3.LUT R10, RZ, R0, RZ, 0x33, !PT ;  /* 0x00000000ff0a7212 */ /* 0x000fe200078e33ff */
[----:B------:R-:W3:Y:S01]  /*0f20*/  LDC R25, c[0x0][0x610] ;  /* 0x00018400ff197b82 */ /* 0x000ee20000000800 */
[----:B------:R-:W-:Y:S05]  /*0f30*/  @!P0 BRA `(.L_x_11) ;  /* 0x0000000000288947 */ /* 0x000fea0003800000 */
[----:B------:R-:W4:Y:S02]  /*0f40*/  LDC R9, c[0x0][0x64c] ;  /* 0x00019300ff097b82 */ /* 0x000f240000000800 */
[----:B----4-:R-:W-:-:S05]  /*0f50*/  IADD3 R9, P0, R14, R9, RZ ;  /* 0x000000090e097210 */ /* 0x010fca0007f1e0ff */
        /* <DEDUP_REMOVED lines=8> */
.L_x_11:
[----:B-1----:R-:W-:Y:S01]  /*0fe0*/  SHF.R.U64 R4, R4, R22, R5 ;  /* 0x0000001604047219 */ /* 0x002fe20000001205 */
[----:B0-----:R-:W-:Y:S01]  /*0ff0*/  VIADD R6, R15, 0xffffffff ;  /* 0xffffffff0f067836 */ /* 0x001fe20000000000 */
[----:B------:R-:W-:Y:S01]  /*1000*/  SHF.L.U32 R0, R23, R12, RZ ;  /* 0x0000000c17007219 */ /* 0x000fe200000006ff */
[----:B------:R-:W-:Y:S01]  /*1010*/  IMAD.MOV.U32 R22, RZ, RZ, R26 ;  /* 0x000000ffff167224 */ /* 0x000fe200078e001a */
[----:B------:R-:W-:Y:S01]  /*1020*/  LOP3.LUT R5, R27, R10, RZ, 0xc0, !PT ;  /* 0x0000000a1b057212 */ /* 0x000fe200078ec0ff */
[----:B------:R-:W-:Y:S01]  /*1030*/  IMAD.MOV R7, RZ, RZ, -R4 ;  /* 0x000000ffff077224 */ /* 0x000fe200078e0a04 */
[----:B------:R-:W-:Y:S02]  /*1040*/  SEL R3, R3, R28, !P1 ;  /* 0x0000001c03037207 */ /* 0x000fe40004800000 */
[----:B------:R-:W-:Y:S01]  /*1050*/  LOP3.LUT R6, R13, R6, RZ, 0xc0, !PT ;  /* 0x000000060d067212 */ /* 0x000fe200078ec0ff */
[----:B------:R-:W-:Y:S02]  /*1060*/  IMAD R4, R0, R4, R5 ;  /* 0x0000000400047224 */ /* 0x000fe400078e0205 */
[----:B--2---:R-:W-:-:S02]  /*1070*/  IMAD R0, R7, R24, R14 ;  /* 0x0000001807007224 */ /* 0x004fc400078e020e */
[----:B---3--:R-:W-:Y:S02]  /*1080*/  IMAD R3, R4, R25, R3 ;  /* 0x0000001904037224 */ /* 0x008fe400078e0203 */
[----:B------:R-:W-:Y:S02]  /*1090*/  IMAD.MOV.U32 R5, RZ, RZ, 0x1 ;  /* 0x00000001ff057424 */ /* 0x000fe400078e00ff */
[----:B------:R-:W-:-:S03]  /*10a0*/  IMAD R4, R0, R15, R6 ;  /* 0x0000000f00047224 */ /* 0x000fc600078e0206 */
[----:B------:R-:W-:Y:S02]  /*10b0*/  PRMT R0, R5, 0x7610, R0 ;  /* 0x0000761005007816 */ /* 0x000fe40000000000 */
[----:B------:R-:W-:Y:S02]  /*10c0*/  SEL R5, R4, R3, !P1 ;  /* 0x0000000304057207 */ /* 0x000fe40004800000 */
[----:B------:R-:W-:-:S03]  /*10d0*/  SEL R23, R3, R4, !P1 ;  /* 0x0000000403177207 */ /* 0x000fc60004800000 */
[----:B------:R0:W-:Y:S04]  /*10e0*/  STL [R1], R5 ;  /* 0x0000000501007387 */ /* 0x0001e80000100800 */
.L_x_9:
[----:B------:R-:W-:-:S08]  /*10f0*/  NOP ;  /* 0x0000000000007918 */ /* 0x000fd00000000000 */
[----:B------:R-:W1:Y:S02]  /*1100*/  USETMAXREG.TRY_ALLOC.CTAPOOL UP0, 0xe8 ;  /* 0x000000e8000079c8 */ /* 0x000e640008000600 */
[----:B-1----:R-:W-:-:S13]  /*1110*/  PLOP3.LUT P0, PT, PT, PT, UP0, 0x80, 0x0 ;  /* 0x000000000000781c */ /* 0x002fda0003f0f008 */
[----:B------:R-:W-:Y:S05]  /*1120*/  @!P0 BRA `(.L_x_9) ;  /* 0xfffffffc00f08947 */ /* 0x000fea000383ffff */
[----:B------:R-:W-:Y:S01]  /*1130*/  ULDC.64 UR4, c[0x0][0x598] ;  /* 0x0001660000047ab9 */ /* 0x000fe20000000a00 */
[----:B------:R-:W-:Y:S01]  /*1140*/  ULDC.64 UR54, c[0x0][0x208] ;  /* 0x0000820000367ab9 */ /* 0x000fe20000000a00 */
[----:B------:R-:W-:-:S04]  /*1150*/  ISETP.NE.U32.AND P0, PT, RZ, UR4, PT ;  /* 0x00000004ff007c0c */ /* 0x000fc8000bf05070 */
[----:B------:R-:W-:-:S13]  /*1160*/  ISETP.NE.AND.EX P0, PT, RZ, UR5, PT, P0 ;  /* 0x00000005ff007c0c */ /* 0x000fda000bf05300 */
[----:B------:R-:W-:Y:S05]  /*1170*/  @!P0 BRA `(.L_x_12) ;  /* 0x00000000001c8947 */ /* 0x000fea0003800000 */
[----:B0-----:R-:W0:Y:S02]  /*1180*/  LDC.64 R4, c[0x0][0x598] ;  /* 0x00016600ff047b82 */ /* 0x001e240000000a00 */
[----:B0-----:R-:W2:Y:S02]  /*1190*/  LDG.E.64 R4, desc[UR54][R4.64] ;  /* 0x0000003604047981 */ /* 0x001ea4000c1e1b00 */
[----:B--2---:R-:W-:-:S04]  /*11a0*/  ISETP.NE.U32.AND P0, PT, R4, RZ, PT ;  /* 0x000000ff0400720c */ /* 0x004fc80003f05070 */
[----:B------:R-:W-:-:S13]  /*11b0*/  ISETP.NE.AND.EX P0, PT, R5, RZ, PT, P0 ;  /* 0x000000ff0500720c */ /* 0x000fda0003f05300 */
[----:B------:R-:W-:Y:S05]  /*11c0*/  @!P0 BRA `(.L_x_12) ;  /* 0x0000000000088947 */ /* 0x000fea0003800000 */
[----:B------:R0:W5:Y:S01]  /*11d0*/  LD.E R202, desc[UR54][R4.64] ;  /* 0x0000003604ca7980 */ /* 0x000162000c101900 */
[----:B------:R-:W-:Y:S05]  /*11e0*/  BRA `(.L_x_13) ;  /* 0x0000000000247947 */ /* 0x000fea0003800000 */
.L_x_12:
[----:B------:R-:W-:Y:S02]  /*11f0*/  ULDC.64 UR4, c[0x0][0x588] ;  /* 0x0001620000047ab9 */ /* 0x000fe40000000a00 */
[----:B------:R-:W-:-:S04]  /*1200*/  ISETP.NE.U32.AND P0, PT, RZ, UR4, PT ;  /* 0x00000004ff007c0c */ /* 0x000fc8000bf05070 */
[----:B------:R-:W-:-:S13]  /*1210*/  ISETP.NE.AND.EX P0, PT, RZ, UR5, PT, P0 ;  /* 0x00000005ff007c0c */ /* 0x000fda000bf05300 */
[----:B------:R-:W-:Y:S05]  /*1220*/  @!P0 BRA `(.L_x_14) ;  /* 0x00000000000c8947 */ /* 0x000fea0003800000 */
[----:B------:R-:W1:Y:S02]  /*1230*/  LDC.64 R202, c[0x0][0x588] ;  /* 0x00016200ffca7b82 */ /* 0x000e640000000a00 */
[----:B-1----:R1:W5:Y:S01]  /*1240*/  LDG.E R202, desc[UR54][R202.64] ;  /* 0x00000036caca7981 */ /* 0x002362000c1e1900 */
[----:B------:R-:W-:Y:S05]  /*1250*/  BRA `(.L_x_13) ;  /* 0x0000000000087947 */ /* 0x000fea0003800000 */
.L_x_14:
[----:B------:R-:W-:Y:S02]  /*1260*/  ULDC UR4, c[0x0][0x580] ;  /* 0x0001600000047ab9 */ /* 0x000fe40000000800 */
[----:B------:R-:W-:-:S07]  /*1270*/  IMAD.U32 R202, RZ, RZ, UR4 ;  /* 0x00000004ffca7e24 */ /* 0x000fce000f8e00ff */
.L_x_13:
[----:B------:R-:W-:Y:S02]  /*1280*/  ULDC.64 UR4, c[0x0][0x5a0] ;  /* 0x0001680000047ab9 */ /* 0x000fe40000000a00 */
        /* <DEDUP_REMOVED lines=10> */
.L_x_15:
[----:B------:R-:W-:Y:S02]  /*1330*/  ULDC.64 UR4, c[0x0][0x590] ;  /* 0x0001640000047ab9 */ /* 0x000fe40000000a00 */
[----:B------:R-:W-:-:S04]  /*1340*/  ISETP.NE.U32.AND P0, PT, RZ, UR4, PT ;  /* 0x00000004ff007c0c */ /* 0x000fc8000bf05070 */
[----:B------:R-:W-:-:S13]  /*1350*/  ISETP.NE.AND.EX P0, PT, RZ, UR5, PT, P0 ;  /* 0x00000005ff007c0c */ /* 0x000fda000bf05300 */
[----:B------:R-:W-:Y:S05]  /*1360*/  @!P0 BRA `(.L_x_17) ;  /* 0x00000000000c8947 */ /* 0x000fea0003800000 */
[----:B0-----:R-:W0:Y:S02]  /*1370*/  LDC.64 R4, c[0x0][0x590] ;  /* 0x00016400ff047b82 */ /* 0x001e240000000a00 */
[----:B0-----:R2:W5:Y:S01]  /*1380*/  LDG.E R201, desc[UR54][R4.64] ;  /* 0x0000003604c97981 */ /* 0x001562000c1e1900 */
[----:B------:R-:W-:Y:S05]  /*1390*/  BRA `(.L_x_16) ;  /* 0x0000000000087947 */ /* 0x000fea0003800000 */
.L_x_17:
[----:B------:R-:W-:Y:S02]  /*13a0*/  ULDC UR4, c[0x0][0x584] ;  /* 0x0001610000047ab9 */ /* 0x000fe40000000800 */
[----:B------:R-:W-:-:S07]  /*13b0*/  IMAD.U32 R201, RZ, RZ, UR4 ;  /* 0x00000004ffc97e24 */ /* 0x000fce000f8e00ff */
.L_x_16:
[----:B------:R-:W-:-:S13]  /*13c0*/  LOP3.LUT P0, RZ, R0, 0xff, RZ, 0xc0, !PT ;  /* 0x000000ff00ff7812 */ /* 0x000fda000780c0ff */
[----:B------:R-:W-:Y:S05]  /*13d0*/  @!P0 EXIT ;  /* 0x000000000000894d */ /* 0x000fea0003800000 */
[----:B------:R-:W-:Y:S01]  /*13e0*/  ULDC UR4, c[0x0][0x28c] ;  /* 0x0000a30000047ab9 */ /* 0x000fe20000000800 */
[----:B------:R-:W-:Y:S01]  /*13f0*/  UMOV UR36, URZ ;  /* 0x0000003f00247c82 */ /* 0x000fe20008000000 */
[----:B------:R-:W-:Y:S01]  /*1400*/  UIADD3 UR4, UR4, 0x1f, URZ ;  /* 0x0000001f04047890 */ /* 0x000fe2000fffe03f */
[----:B------:R-:W-:-:S03]  /*1410*/  UMOV UR37, URZ ;  /* 0x0000003f00257c82 */ /* 0x000fc60008000000 */
[----:B------:R-:W-:-:S04]  /*1420*/  USHF.R.S32.HI UR5, URZ, 0x1f, UR4 ;  /* 0x0000001f3f057899 */ /* 0x000fc80008011404 */
[----:B------:R-:W-:-:S04]  /*1430*/  ULEA.HI UR5, UR5, UR4, URZ, 0x5 ;  /* 0x0000000405057291 */ /* 0x000fc8000f8f283f */
[----:B------:R-:W-:-:S12]  /*1440*/  USHF.R.S32.HI UR39, URZ, 0x5, UR5 ;  /* 0x000000053f277899 */ /* 0x000fd80008011405 */
.L_x_393:
[----:B------:R-:W3:Y:S01]  /*1450*/  S2R R0, SR_TID.X ;  /* 0x0000000000007919 */ /* 0x000ee20000002100 */
[----:B----4-:R-:W4:Y:S01]  /*1460*/  S2UR UR7, SR_CgaCtaId ;  /* 0x00000000000779c3 */ /* 0x010f220000008800 */
[----:B------:R-:W-:Y:S02]  /*1470*/  UMOV UR6, 0x400 ;  /* 0x0000040000067882 */ /* 0x000fe40000000000 */
[----:B----4-:R-:W-:Y:S01]  /*1480*/  ULEA UR40, UR7, UR6, 0x18 ;  /* 0x0000000607287291 */ /* 0x010fe2000f8ec03f */
[----:B---3--:R-:W-:-:S04]  /*1490*/  LOP3.LUT R0, R0, 0x80, RZ, 0xc0, !PT ;  /* 0x0000008000007812 */ /* 0x008fc800078ec0ff */
[----:B------:R-:W-:-:S06]  /*14a0*/  SHF.R.U32.HI R0, RZ, 0x7, R0 ;  /* 0x00000007ff007819 */ /* 0x000fcc0000011600 */
[----:B------:R-:W3:Y:S02]  /*14b0*/  SHFL.IDX PT, R0, R0, RZ, 0x1f ;  /* 0x00001fff00007589 */ /* 0x000ee400000e0000 */
[----:B---3--:R-:W-:-:S13]  /*14c0*/  R2UR UR4, R0 ;  /* 0x00000000000472ca */ /* 0x008fda00000e0000 */
[----:B------:R-:W-:-:S04]  /*14d0*/  ULEA.HI UR5, UR4, UR4, URZ, 0x1 ;  /* 0x0000000404057291 */ /* 0x000fc8000f8f083f */
[----:B------:R-:W-:-:S04]  /*14e0*/  ULOP3.LUT UR5, UR5, 0x1ffffe, URZ, 0xc0, !UPT ;  /* 0x001ffffe05057892 */ /* 0x000fc8000f8ec03f */
[----:B------:R-:W-:-:S03]  /*14f0*/  UIADD3 UR5, UR4, -UR5, URZ ;  /* 0x8000000504057290 */ /* 0x000fc6000fffe03f */
[----:B------:R-:W-:Y:S01]  /*1500*/  ULDC UR4, c[0x0][0x28c] ;  /* 0x0000a30000047ab9 */ /* 0x000fe20000000800 */
[----:B------:R-:W-:Y:S01]  /*1510*/  ULEA UR5, UR5, UR40, 0xb ;  /* 0x0000002805057291 */ /* 0x000fe2000f8e583f */
[----:B------:R-:W-:-:S03]  /*1520*/  ISETP.LT.AND P0, PT, RZ, UR4, PT ;  /* 0x00000004ff007c0c */ /* 0x000fc6000bf01270 */
[----:B------:R-:W-:-:S04]  /*1530*/  UIADD3 UR5, UR5, 0x200, URZ ;  /* 0x0000020005057890 */ /* 0x000fc8000fffe03f */
[----:B------:R-:W-:-:S04]  /*1540*/  USHF.R.U32.HI UR5, URZ, 0x4, UR5 ;  /* 0x000000043f057899 */ /* 0x000fc80008011605 */
[----:B------:R-:W-:-:S04]  /*1550*/  ULOP3.LUT UR5, UR5, 0x3fff, URZ, 0xc0, !UPT ;  /* 0x00003fff05057892 */ /* 0x000fc8000f8ec03f */
[----:B------:R-:W-:Y:S01]  /*1560*/  ULOP3.LUT UR38, UR5, 0x10000, URZ, 0xfc, !UPT ;  /* 0x0001000005267892 */ /* 0x000fe2000f8efc3f */
[----:B------:R-:W-:Y:S11]  /*1570*/  @P0 BRA `(.L_x_18) ;  /* 0x0000000000400947 */ /* 0x000ff60003800000 */
[----:B------:R-:W-:Y:S01]  /*1580*/  MOV R0, 0x0 ;  /* 0x0000000000007802 */ /* 0x000fe20000000f00 */
[----:B------:R-:W-:Y:S01]  /*1590*/  ULDC.64 UR4, c[0x4][0x68] ;  /* 0x01001a0000047ab9 */ /* 0x000fe20000000a00 */
[----:B------:R-:W-:Y:S01]  /*15a0*/  ULDC.64 UR6, c[0x4][0x8] ;  /* 0x0100020000067ab9 */ /* 0x000fe20000000a00 */
[----:B0-2---:R-:W-:Y:S01]  /*15b0*/  IMAD.U32 R4, RZ, RZ, UR4 ;  /* 0x00000004ff047e24 */ /* 0x005fe2000f8e00ff */
[----:B------:R0:W2:Y:S01]  /*15c0*/  LDC.64 R14, c[0x4][R0] ;  /* 0x01000000000e7b82 */ /* 0x0000a20000000a00 */
[----:B------:R-:W-:Y:S01]  /*15d0*/  IMAD.U32 R5, RZ, RZ, UR5 ;  /* 0x00000005ff057e24 */ /* 0x000fe2000f8e00ff */
[----:B------:R-:W-:Y:S01]  /*15e0*/  ULDC.64 UR4, c[0x4][0x70] ;  /* 0x01001c0000047ab9 */ /* 0x000fe20000000a00 */
[----:B------:R-:W-:Y:S02]  /*15f0*/  IMAD.U32 R10, RZ, RZ, UR6 ;  /* 0x00000006ff0a7e24 */ /* 0x000fe4000f8e00ff */
[----:B------:R-:W-:Y:S02]  /*1600*/  IMAD.U32 R6, RZ, RZ, UR4 ;  /* 0x00000004ff067e24 */ /* 0x000fe4000f8e00ff */
[----:B------:R-:W-:-:S02]  /*1610*/  IMAD.U32 R7, RZ, RZ, UR5 ;  /* 0x00000005ff077e24 */ /* 0x000fc4000f8e00ff */
[----:B------:R-:W-:Y:S02]  /*1620*/  IMAD.U32 R11, RZ, RZ, UR7 ;  /* 0x00000007ff0b7e24 */ /* 0x000fe4000f8e00ff */
[----:B------:R-:W-:Y:S02]  /*1630*/  IMAD.MOV.U32 R8, RZ, RZ, 0x1e1 ;  /* 0x000001e1ff087424 */ /* 0x000fe400078e00ff */
[----:B------:R-:W-:Y:S02]  /*1640*/  IMAD.MOV.U32 R12, RZ, RZ, 0x1 ;  /* 0x00000001ff0c7424 */ /* 0x000fe400078e00ff */
[----:B0-----:R-:W-:-:S07]  /*1650*/  IMAD.MOV.U32 R13, RZ, RZ, RZ ;  /* 0x000000ffff0d7224 */ /* 0x001fce00078e00ff */
[----:B------:R-:W-:-:S07]  /*1660*/  LEPC R20, `(.L_x_18) ;  /* 0x000000001014794e */ /* 0x000fce0000000000 */
[----:B-12--5:R-:W-:Y:S05]  /*1670*/  CALL.ABS.NOINC R14 ;  /* 0x000000000e007343 */ /* 0x026fea0003c00000 */
.L_x_18:
[----:B------:R-:W-:-:S04]  /*1680*/  LOP3.LUT R0, R17, 0x1, RZ, 0xfc, !PT ;  /* 0x0000000111007812 */ /* 0x000fc800078efcff */
[----:B------:R-:W-:-:S13]  /*1690*/  ISETP.NE.AND P0, PT, R0, 0x3, PT ;  /* 0x000000030000780c */ /* 0x000fda0003f05270 */
[----:B------:R-:W-:Y:S05]  /*16a0*/  @!P0 BRA `(.L_x_19) ;  /* 0x0000000000048947 */ /* 0x000fea0003800000 */
[----:B------:R-:W-:Y:S01]  /*16b0*/  BPT.TRAP 0x1 ;  /* 0x000000040000795c */ /* 0x000fe20000300000 */
.L_x_19:
[----:B------:R-:W-:Y:S02]  /*16c0*/  IMAD.U32 R3, RZ, RZ, UR37 ;  /* 0x00000025ff037e24 */ /* 0x000fe4000f8e00ff */
[----:B------:R-:W-:-:S03]  /*16d0*/  IMAD.U32 R0, RZ, RZ, UR36 ;  /* 0x00000024ff007e24 */ /* 0x000fc6000f8e00ff */
[----:B------:R-:W-:Y:S02]  /*16e0*/  LEA R3, R3, UR40, 0x3 ;  /* 0x0000002803037c11 */ /* 0x000fe4000f8e18ff */
[----:B------:R-:W-:-:S04]  /*16f0*/  SHF.L.U32 R0, R0, 0x1f, RZ ;  /* 0x0000001f00007819 */ /* 0x000fc800000006ff */
[----:B------:R3:W4:Y:S01]  /*1700*/  SYNCS.PHASECHK.TRANS64.TRYWAIT P1, [R3+URZ], R0 ;  /* 0x00000000030075a7 */ /* 0x000722000802017f */
[----:B------:R-:W-:Y:S05]  /*1710*/  @!P0 BRA `(.L_x_20) ;  /* 0x0000000000048947 */ /* 0x000fea0003800000 */
[----:B------:R-:W-:Y:S01]  /*1720*/  BPT.TRAP 0x1 ;  /* 0x000000040000795c */ /* 0x000fe20000300000 */
.L_x_20:
[----:B----4-:R-:W-:Y:S05]  /*1730*/  @P1 BRA `(.L_x_21) ;  /* 0x0000000000081947 */ /* 0x010fea0003800000 */
[----:B------:R-:W4:Y:S02]  /*1740*/  SYNCS.PHASECHK.TRANS64.TRYWAIT P1, [R3+URZ], R0 ;  /* 0x00000000030075a7 */ /* 0x000f24000802017f */
[----:B----4-:R-:W-:Y:S05]  /*1750*/  @!P1 BRA `(.L_x_22) ;  /* 0x000000c400989947 */ /* 0x010fea0003800000 */
.L_x_21:
[----:B------:R-:W-:-:S04]  /*1760*/  UISETP.LT.AND UP0, UPT, UR39, 0x1, UPT ;  /* 0x000000012700788c */ /* 0x000fc8000bf01270 */
[----:B------:R-:W-:-:S06]  /*1770*/  USEL UR4, UR39, 0x1, UP0 ;  /* 0x0000000127047887 */ /* 0x000fcc0008000000 */
[----:B---34-:R-:W-:Y:S01]  /*1780*/  IMAD.U32 R0, RZ, RZ, UR4 ;  /* 0x00000004ff007e24 */ /* 0x018fe2000f8e00ff */
[----:B------:R-:W-:Y:S05]  /*1790*/  WARPSYNC.ALL ;  /* 0x0000000000007948 */ /* 0x000fea0003800000 */
[----:B------:R-:W-:-:S04]  /*17a0*/  IADD3 R0, -R0, UR39, RZ ;  /* 0x0000002700007c10 */ /* 0x000fc8000fffe1ff */
[----:B------:R-:W-:Y:S01]  /*17b0*/  ISETP.GE.AND P1, PT, R0, 0x1, PT ;  /* 0x000000010000780c */ /* 0x000fe20003f26270 */
[----:B------:R-:W-:Y:S01]  /*17c0*/  UIADD3 UR4, UR40, 0x1ca00, URZ ;  /* 0x0001ca0028047890 */ /* 0x000fe2000fffe03f */
[----:B------:R-:W-:Y:S01]  /*17d0*/  WARPGROUP.ARRIVE ;  /* 0x00000000000079c5 */ /* 0x000fe20000000000 */
[----:B------:R-:W-:Y:S02]  /*17e0*/  UIMAD UR44, UR37, 0x180, UR38 ;  /* 0x00000180252c78a4 */ /* 0x000fe4000f8e0226 */
[----:B------:R-:W-:Y:S01]  /*17f0*/  USHF.R.U32.HI UR4, URZ, 0x4, UR4 ;  /* 0x000000043f047899 */ /* 0x000fe20008011604 */
[----:B------:R-:W-:Y:S01]  /*1800*/  UMOV UR5, 0xc0000010 ;  /* 0xc000001000057882 */ /* 0x000fe20000000000 */
[----:B------:R-:W-:Y:S02]  /*1810*/  UMOV UR7, 0xc0000010 ;  /* 0xc000001000077882 */ /* 0x000fe40000000000 */
[----:B------:R-:W-:Y:S01]  /*1820*/  ULOP3.LUT UR52, UR4, 0x3fff, URZ, 0xc0, !UPT ;  /* 0x00003fff04347892 */ /* 0x000fe2000f8ec03f */
[----:B------:R-:W-:-:S02]  /*1830*/  UMOV UR9, UR5 ;  /* 0x0000000500097c82 */ /* 0x000fc40008000000 */
[----:B------:R-:W-:Y:S01]  /*1840*/  UMOV UR4, UR44 ;  /* 0x0000002c00047c82 */ /* 0x000fe20008000000 */
[----:B------:R-:W-:Y:S01]  /*1850*/  ULOP3.LUT UR52, UR52, 0x10000, URZ, 0xfc, !UPT ;  /* 0x0001000034347892 */ /* 0x000fe2000f8efc3f */
[----:B------:R-:W-:Y:S01]  /*1860*/  UMOV UR8, UR4 ;  /* 0x0000000400087c82 */ /* 0x000fe20008000000 */
[----:B------:R-:W-:Y:S02]  /*1870*/  UMOV UR11, 0xc0000010 ;  /* 0xc0000010000b7882 */ /* 0x000fe40000000000 */
[----:B------:R-:W-:Y:S01]  /*1880*/  UIMAD UR6, UR37, 0x160, UR52 ;  /* 0x00000160250678a4 */ /* 0x000fe2000f8e0234 */
[----:B------:R-:W-:Y:S01]  /*1890*/  UMOV UR12, UR4 ;  /* 0x00000004000c7c82 */ /* 0x000fe20008000000 */
[----:B------:R-:W-:Y:S02]  /*18a0*/  UMOV UR13, UR5 ;  /* 0x00000005000d7c82 */ /* 0x000fe40008000000 */
[----:B------:R-:W-:Y:S02]  /*18b0*/  UIADD3 UR10, UR6, 0x20, URZ ;  /* 0x00000020060a7890 */ /* 0x000fe4000fffe03f */
[----:B------:R-:W-:Y:S01]  /*18c0*/  UIADD3 UR14, UR6, 0x40, URZ ;  /* 0x00000040060e7890 */ /* 0x000fe2000fffe03f */
[----:B------:R-:W-:-:S02]  /*18d0*/  UMOV UR15, 0xc0000010 ;  /* 0xc0000010000f7882 */ /* 0x000fc40000000000 */
[----:B------:R-:W-:Y:S01]  /*18e0*/  IGMMA.64x16x32.S8.S8 R192, gdesc[UR4], RZ, !UPT, gsb0 ;  /* 0x0060000004c079f1 */ /* 0x000fe2000c0410ff */
[----:B------:R-:W-:Y:S01]  /*18f0*/  UIADD3 UR18, UR6, 0x60, URZ ;  /* 0x0000006006127890 */ /* 0x000fe2000fffe03f */
[----:B------:R-:W-:Y:S01]  /*1900*/  UMOV UR16, UR4 ;  /* 0x0000000400107c82 */ /* 0x000fe20008000000 */
[----:B------:R-:W-:Y:S01]  /*1910*/  UMOV UR17, UR5 ;  /* 0x0000000500117c82 */ /* 0x000fe20008000000 */
[----:B------:R-:W-:Y:S01]  /*1920*/  UMOV UR19, 0xc0000010 ;  /* 0xc000001000137882 */ /* 0x000fe20000000000 */
        /* <DEDUP_REMOVED lines=22> */
[----:B------:R-:W-:Y:S01]  /*1a90*/  UMOV UR47, 0xc0000010 ;  /* 0xc0000010002f7882 */ /* 0x000fe20000000000 */
[----:B------:R-:W-:Y:S01]  /*1aa0*/  UIADD3 UR50, UR6, 0x140, URZ ;  /* 0x0000014006327890 */ /* 0x000fe2000fffe03f */
[----:B------:R-:W-:Y:S01]  /*1ab0*/  UMOV UR48, UR4 ;  /* 0x0000000400307c82 */ /* 0x000fe20008000000 */
[----:B------:R-:W-:Y:S01]  /*1ac0*/  UMOV UR49, UR5 ;  /* 0x0000000500317c82 */ /* 0x000fe20008000000 */
[----:B------:R-:W-:Y:S01]  /*1ad0*/  UMOV UR51, 0xc0000010 ;  /* 0xc000001000337882 */ /* 0x000fe20000000000 */
[----:B------:R-:W-:-:S02]  /*1ae0*/  WARPGROUP.DEPBAR.LE gsb0, 0x0 ;  /* 0x00008000000079c5 */ /* 0x000fc40000010000 */
[----:B------:R-:W-:-:S06]  /*1af0*/  WARPGROUP.ARRIVE ;  /* 0x00000000000079c5 */ /* 0x000fcc0000000000 */
[----:B------:R-:W-:Y:S01]  /*1b00*/  IGMMA.64x16x32.S8.S8 R176, gdesc[UR8], RZ, !UPT, gsb0 ;  /* 0x0060000008b079f1 */ /* 0x000fe2000c0410ff */
[----:B------:R-:W-:-:S03]  /*1b10*/  UIADD3 UR8, UR44, 0x100, URZ ;  /* 0x000001002c087890 */ /* 0x000fc6000fffe03f */
[----:B------:R-:W-:Y:S01]  /*1b20*/  UMOV UR44, UR4 ;  /* 0x00000004002c7c82 */ /* 0x000fe20008000000 */
[----:B------:R-:W-:Y:S02]  /*1b30*/  WARPGROUP.DEPBAR.LE gsb0, 0x0 ;  /* 0x00008000000079c5 */ /* 0x000fe40000010000 */
[----:B------:R-:W-:-:S06]  /*1b40*/  WARPGROUP.ARRIVE ;  /* 0x00000000000079c5 */ /* 0x000fcc0000000000 */
[----:B------:R-:W-:Y:S03]  /*1b50*/  IGMMA.64x16x32.S8.S8 R160, gdesc[UR12], RZ, !UPT, gsb0 ;  /* 0x006000000ca079f1 */ /* 0x000fe6000c0410ff */
        /* <DEDUP_REMOVED lines=23> */
[----:B------:R-:W-:Y:S01]  /*1cd0*/  IGMMA.64x16x32.S8.S8 R32, gdesc[UR48], RZ, !UPT, gsb0 ;  /* 0x00600000302079f1 */ /* 0x000fe2000c0410ff */
[----:B------:R-:W-:Y:S01]  /*1ce0*/  UMOV UR48, UR8 ;  /* 0x0000000800307c82 */ /* 0x000fe20008000000 */
[----:B------:R-:W-:Y:S01]  /*1cf0*/  UMOV UR49, 0xc0000010 ;  /* 0xc000001000317882 */ /* 0x000fe20000000000 */
[----:B------:R-:W-:Y:S01]  /*1d00*/  UMOV UR44, UR48 ;  /* 0x00000030002c7c82 */ /* 0x000fe20008000000 */
        /* <DEDUP_REMOVED lines=19> */
[----:B------:R-:W-:-:S02]  /*1e40*/  WARPGROUP.DEPBAR.LE gsb0, 0x0 ;  /* 0x00008000000079c5 */ /* 0x000fc40000010000 */
        /* <DEDUP_REMOVED lines=33> */
[----:B------:R-:W-:Y:S05]  /*2060*/  @!P1 BRA `(.L_x_23) ;  /* 0x0000000800b89947 */ /* 0x000fea0003800000 */
[----:B------:R-:W-:Y:S02]  /*2070*/  UIADD3 UR56, UR37, 0x1, URZ ;  /* 0x0000000125387890 */ /* 0x000fe4000fffe03f */
[----:B------:R-:W-:Y:S02]  /*2080*/  IMAD.U32 R3, RZ, RZ, UR37 ;  /* 0x00000025ff037e24 */ /* 0x000fe4000f8e00ff */
[----:B------:R-:W-:-:S04]  /*2090*/  UISETP.NE.AND UP0, UPT, UR56, 0x13, UPT ;  /* 0x000000133800788c */ /* 0x000fc8000bf05270 */
[----:B------:R-:W-:Y:S02]  /*20a0*/  USEL UR4, URZ, 0x1, UP0 ;  /* 0x000000013f047887 */ /* 0x000fe40008000000 */
[----:B------:R-:W-:Y:S02]  /*20b0*/  USEL UR56, UR56, URZ, UP0 ;  /* 0x0000003f38387287 */ /* 0x000fe40008000000 */
[----:B------:R-:W-:-:S06]  /*20c0*/  ULOP3.LUT UR4, UR36, UR4, URZ, 0x3c, !UPT ;  /* 0x0000000424047292 */ /* 0x000fcc000f8e3c3f */
[----:B------:R-:W-:-:S07]  /*20d0*/  IMAD.U32 R6, RZ, RZ, UR4 ;  /* 0x00000004ff067e24 */ /* 0x000fce000f8e00ff */
.L_x_30:
[----:B------:R-:W-:Y:S05]  /*20e0*/  @!P0 BRA `(.L_x_24) ;  /* 0x0000000000048947 */ /* 0x000fea0003800000 */
[----:B------:R-:W-:Y:S01]  /*20f0*/  BPT.TRAP 0x1 ;  /* 0x000000040000795c */ /* 0x000fe20000300000 */
.L_x_24:
[----:B------:R-:W3:Y:S01]  /*2100*/  S2UR UR4, SR_CgaCtaId ;  /* 0x00000000000479c3 */ /* 0x000ee20000008800 */
[----:B------:R-:W-:Y:S01]  /*2110*/  UMOV UR53, 0x400 ;  /* 0x0000040000357882 */ /* 0x000fe20000000000 */
[----:B0-2---:R-:W-:Y:S01]  /*2120*/  SHF.L.U32 R4, R6, 0x1f, RZ ;  /* 0x0000001f06047819 */ /* 0x005fe200000006ff */
[----:B---3--:R-:W-:-:S04]  /*2130*/  ULEA UR53, UR4, UR53, 0x18 ;  /* 0x0000003504357291 */ /* 0x008fc8000f8ec03f */
[----:B------:R-:W-:-:S09]  /*2140*/  ULEA UR4, UR56, UR53, 0x3 ;  /* 0x0000003538047291 */ /* 0x000fd2000f8e183f */
[----:B------:R0:W2:Y:S01]  /*2150*/  SYNCS.PHASECHK.TRANS64.TRYWAIT P1, [UR4], R4 ;  /* 0x00000004ff0075a7 */ /* 0x0000a20008020144 */
[----:B------:R-:W-:Y:S05]  /*2160*/  @!P0 BRA `(.L_x_25) ;  /* 0x0000000000048947 */ /* 0x000fea0003800000 */
[----:B------:R-:W-:Y:S01]  /*2170*/  BPT.TRAP 0x1 ;  /* 0x000000040000795c */ /* 0x000fe20000300000 */
.L_x_25:
[----:B--2---:R-:W-:Y:S05]  /*2180*/  @P1 BRA `(.L_x_26) ;  /* 0x0000000000081947 */ /* 0x004fea0003800000 */
[----:B------:R-:W2:Y:S02]  /*2190*/  SYNCS.PHASECHK.TRANS64.TRYWAIT P1, [UR4], R4 ;  /* 0x00000004ff0075a7 */ /* 0x000ea40008020144 */
[----:B--2---:R-:W-:Y:S05]  /*21a0*/  @!P1 BRA `(.L_x_27) ;  /* 0x000000bc00189947 */ /* 0x004fea0003800000 */
.L_x_26:
[----:B------:R-:W-:Y:S01]  /*21b0*/  UIMAD UR4, UR56, 0x180, UR38 ;  /* 0x00000180380478a4 */ /* 0x000fe2000f8e0226 */
[----:B------:R-:W-:Y:S01]  /*21c0*/  WARPGROUP.ARRIVE ;  /* 0x00000000000079c5 */ /* 0x000fe20000000000 */
[----:B------:R-:W-:Y:S01]  /*21d0*/  UIMAD UR6, UR56, 0x160, UR52 ;  /* 0x00000160380678a4 */ /* 0x000fe2000f8e0234 */
[----:B------:R-:W-:Y:S01]  /*21e0*/  UMOV UR5, 0xc0000010 ;  /* 0xc000001000057882 */ /* 0x000fe20000000000 */
[----:B------:R-:W-:Y:S02]  /*21f0*/  UMOV UR7, 0xc0000010 ;  /* 0xc000001000077882 */ /* 0x000fe40000000000 */
[----:B------:R-:W-:Y:S01]  /*2200*/  UIADD3 UR10, UR6, 0x20, URZ ;  /* 0x00000020060a7890 */ /* 0x000fe2000fffe03f */
[----:B------:R-:W-:Y:S01]  /*2210*/  UMOV UR8, UR4 ;  /* 0x0000000400087c82 */ /* 0x000fe20008000000 */
[----:B------:R-:W-:Y:S01]  /*2220*/  UMOV UR9, UR5 ;  /* 0x0000000500097c82 */ /* 0x000fe20008000000 */
[----:B------:R-:W-:Y:S02]  /*2230*/  UMOV UR11, 0xc0000010 ;  /* 0xc0000010000b7882 */ /* 0x000fe40000000000 */
[----:B------:R-:W-:Y:S01]  /*2240*/  IGMMA.64x16x32.S8.S8 R192, gdesc[UR4], R192, gsb0 ;  /* 0x0060000004c079f1 */ /* 0x000fe200080410c0 */
        /* <DEDUP_REMOVED lines=38> */
[----:B------:R-:W-:Y:S01]  /*24b0*/  IGMMA.64x16x32.S8.S8 R176, gdesc[UR8], R176, gsb0 ;  /* 0x0060000008b079f1 */ /* 0x000fe200080410b0 */
[----:B------:R-:W-:Y:S02]  /*24c0*/  UIADD3 UR8, UR4, 0x100, URZ ;  /* 0x0000010004087890 */ /* 0x000fe4000fffe03f */
[----:B------:R-:W-:Y:S02]  /*24d0*/  WARPGROUP.DEPBAR.LE gsb0, 0x0 ;  /* 0x00008000000079c5 */ /* 0x000fe40000010000 */
[----:B------:R-:W-:-:S06]  /*24e0*/  WARPGROUP.ARRIVE ;  /* 0x00000000000079c5 */ /* 0x000fcc0000000000 */
[----:B------:R-:W-:Y:S03]  /*24f0*/  IGMMA.64x16x32.S8.S8 R160, gdesc[UR12], R160, gsb0 ;  /* 0x006000000ca079f1 */ /* 0x000fe600080410a0 */
        /* <DEDUP_REMOVED lines=23> */
[----:B------:R-:W-:Y:S01]  /*2670*/  IGMMA.64x16x32.S8.S8 R32, gdesc[UR48], R32, gsb0 ;  /* 0x00600000302079f1 */ /* 0x000fe20008041020 */
        /* <DEDUP_REMOVED lines=56> */
[----:B------:R-:W-:Y:S05]  /*2a00*/  @!P0 BRA `(.L_x_28) ;  /* 0x0000000000048947 */ /* 0x000fea0003800000 */
[----:B------:R-:W-:Y:S01]  /*2a10*/  BPT.TRAP 0x1 ;  /* 0x000000040000795c */ /* 0x000fe20000300000 */
.L_x_28:
[----:B------:R-:W-:-:S13]  /*2a20*/  ISETP.NE.AND P1, PT, R2, RZ, PT ;  /* 0x000000ff0200720c */ /* 0x000fda0003f25270 */
[----:B0-2---:R-:W-:-:S05]  /*2a30*/  @P1 LEA R4, R3, UR53, 0x3 ;  /* 0x0000003503041c11 */ /* 0x005fca000f8e18ff */
[----:B------:R-:W-:-:S05]  /*2a40*/  @P1 VIADD R5, R4, 0x98 ;  /* 0x0000009804051836 */ /* 0x000fca0000000000 */
[----:B------:R-:W-:-:S04]  /*2a50*/  @P1 PRMT R5, R16, 0x654, R5 ;  /* 0x0000065410051816 */ /* 0x000fc80000000005 */
[----:B------:R0:W-:Y:S01]  /*2a60*/  @P1 SYNCS.ARRIVE.TRANS64.RED.A1T0 RZ, [R5+URZ], RZ ;  /* 0x000000ff05ff19a7 */ /* 0x0001e2000810043f */
[----:B------:R-:W-:-:S13]  /*2a70*/  ISETP.GT.U32.AND P1, PT, R17, 0x1, PT ;  /* 0x000000011100780c */ /* 0x000fda0003f24070 */
[----:B0-----:R-:W-:Y:S05]  /*2a80*/  @P1 BRA `(.L_x_29) ;  /* 0x0000000000041947 */ /* 0x001fea0003800000 */
[----:B------:R-:W-:Y:S01]  /*2a90*/  BPT.TRAP 0x1 ;  /* 0x000000040000795c */ /* 0x000fe20000300000 */
.L_x_29:
[----:B------:R-:W-:Y:S01]  /*2aa0*/  UIADD3 UR56, UR56, 0x1, URZ ;  /* 0x0000000138387890 */ /* 0x000fe2000fffe03f */
[C---:B------:R-:W-:Y:S01]  /*2ab0*/  ISETP.GT.AND P2, PT, R0.reuse, 0x1, PT ;  /* 0x000000010000780c */ /* 0x040fe20003f44270 */
[----:B------:R-:W-:Y:S02]  /*2ac0*/  VIADD R3, R3, 0x1 ;  /* 0x0000000103037836 */ /* 0x000fe40000000000 */
[----:B------:R-:W-:Y:S01]  /*2ad0*/  UISETP.NE.AND UP0, UPT, UR56, 0x13, UPT ;  /* 0x000000133800788c */ /* 0x000fe2000bf05270 */
[----:B------:R-:W-:Y:S02]  /*2ae0*/  VIADD R0, R0, 0xffffffff ;  /* 0xffffffff00007836 */ /* 0x000fe40000000000 */
[C---:B------:R-:W-:Y:S01]  /*2af0*/  ISETP.NE.AND P1, PT, R3.reuse, 0x13, PT ;  /* 0x000000130300780c */ /* 0x040fe20003f25270 */
[----:B------:R-:W-:Y:S02]  /*2b00*/  USEL UR4, URZ, 0x1, UP0 ;  /* 0x000000013f047887 */ /* 0x000fe40008000000 */
[----:B------:R-:W-:Y:S01]  /*2b10*/  USEL UR56, UR56, URZ, UP0 ;  /* 0x0000003f38387287 */ /* 0x000fe20008000000 */
[----:B------:R-:W-:-:S03]  /*2b20*/  SEL R3, R3, RZ, P1 ;  /* 0x000000ff03037207 */ /* 0x000fc60000800000 */
[----:B------:R-:W-:Y:S01]  /*2b30*/  LOP3.LUT R6, R6, UR4, RZ, 0x3c, !PT ;  /* 0x0000000406067c12 */ /* 0x000fe2000f8e3cff */
[----:B------:R-:W-:Y:S07]  /*2b40*/  @P2 BRA `(.L_x_30) ;  /* 0xfffffff400642947 */ /* 0x000fee000383ffff */
.L_x_23:
[----:B------:R-:W3:Y:S02]  /*2b50*/  LDC R0, c[0x0][0x28c] ;  /* 0x0000a300ff007b82 */ /* 0x000ee40000000800 */
[----:B---3--:R-:W-:-:S13]  /*2b60*/  ISETP.GE.AND P1, PT, R0, 0x1, PT ;  /* 0x000000010000780c */ /* 0x008fda0003f26270 */
[----:B------:R-:W-:Y:S05]  /*2b70*/  @!P1 BRA `(.L_x_31) ;  /* 0x0000000000649947 */ /* 0x000fea0003800000 */
[----:B------:R-:W-:Y:S05]  /*2b80*/  @!P0 BRA `(.L_x_32) ;  /* 0x0000000000048947 */ /* 0x000fea0003800000 */
[----:B------:R-:W-:Y:S01]  /*2b90*/  BPT.TRAP 0x1 ;  /* 0x000000040000795c */ /* 0x000fe20000300000 */
.L_x_32:
[----:B------:R-:W-:Y:S01]  /*2ba0*/  ISETP.NE.AND P0, PT, R2, RZ, PT ;  /* 0x000000ff0200720c */ /* 0x000fe20003f05270 */
[----:B------:R-:W-:Y:S01]  /*2bb0*/  BSSY B0, `(.L_x_33) ;  /* 0x0000013000007945 */ /* 0x000fe20003800000 */
[----:B------:R-:W-:-:S11]  /*2bc0*/  ISETP.GT.U32.AND P1, PT, R17, 0x1, PT ;  /* 0x000000011100780c */ /* 0x000fd60003f24070 */
[----:B------:R-:W-:Y:S05]  /*2bd0*/  @!P0 BRA `(.L_x_34) ;  /* 0x0000000000408947 */ /* 0x000fea0003800000 */
[----:B------:R-:W-:Y:S01]  /*2be0*/  UISETP.LT.AND UP0, UPT, UR39, 0x1, UPT ;  /* 0x000000012700788c */ /* 0x000fe2000bf01270 */
[----:B------:R-:W3:Y:S03]  /*2bf0*/  S2UR UR7, SR_CgaCtaId ;  /* 0x00000000000779c3 */ /* 0x000ee60000008800 */
[----:B------:R-:W-:-:S04]  /*2c00*/  USEL UR6, UR39, 0x1, UP0 ;  /* 0x0000000127067887 */ /* 0x000fc80008000000 */
[----:B------:R-:W-:-:S04]  /*2c10*/  UIADD3 UR6, UR37, UR39, -UR6 ;  /* 0x0000002725067290 */ /* 0x000fc8000fffe806 */
[----:B------:R-:W-:-:S04]  /*2c20*/  UIMAD.WIDE.U32 UR4, UR6, -0x50d79435, URZ ;  /* 0xaf286bcb060478a5 */ /* 0x000fc8000f8e003f */
[----:B------:R-:W-:-:S04]  /*2c30*/  UIADD3 UR4, UR6, -UR5, URZ ;  /* 0x8000000506047290 */ /* 0x000fc8000fffe03f */
[----:B------:R-:W-:-:S03]  /*2c40*/  ULEA.HI UR4, UR4, UR5, URZ, 0x1f ;  /* 0x0000000504047291 */ /* 0x000fc6000f8ff83f */
[----:B------:R-:W-:Y:S01]  /*2c50*/  UMOV UR5, 0x400 ;  /* 0x0000040000057882 */ /* 0x000fe20000000000 */
[----:B------:R-:W-:Y:S02]  /*2c60*/  USHF.R.U32.HI UR4, URZ, 0x4, UR4 ;  /* 0x000000043f047899 */ /* 0x000fe40008011604 */
[----:B---3--:R-:W-:Y:S02]  /*2c70*/  ULEA UR5, UR7, UR5, 0x18 ;  /* 0x0000000507057291 */ /* 0x008fe4000f8ec03f */
[----:B------:R-:W-:-:S04]  /*2c80*/  UIMAD UR4, UR4, -0x13, UR6 ;  /* 0xffffffed040478a4 */ /* 0x000fc8000f8e0206 */
[----:B------:R-:W-:-:S04]  /*2c90*/  ULEA UR4, UR4, UR5, 0x3 ;  /* 0x0000000504047291 */ /* 0x000fc8000f8e183f */
[----:B------:R-:W-:-:S06]  /*2ca0*/  UIADD3 UR4, UR4, 0x98, URZ ;  /* 0x0000009804047890 */ /* 0x000fcc000fffe03f */
[----:B------:R-:W-:-:S05]  /*2cb0*/  IMAD.U32 R3, RZ, RZ, UR4 ;  /* 0x00000004ff037e24 */ /* 0x000fca000f8e00ff */
[----:B------:R-:W-:-:S04]  /*2cc0*/  PRMT R0, R16, 0x654, R3 ;  /* 0x0000065410007816 */ /* 0x000fc80000000003 */
[----:B------:R3:W-:Y:S03]  /*2cd0*/  SYNCS.ARRIVE.TRANS64.RED.A1T0 RZ, [R0+URZ], RZ ;  /* 0x000000ff00ff79a7 */ /* 0x0007e6000810043f */
.L_x_34:
[----:B------:R-:W-:Y:S05]  /*2ce0*/  BSYNC B0 ;  /* 0x0000000000007941 */ /* 0x000fea0003800000 */
.L_x_33:
[----:B------:R-:W-:Y:S05]  /*2cf0*/  @P1 BRA `(.L_x_31) ;  /* 0x0000000000041947 */ /* 0x000fea0003800000 */
[----:B------:R-:W-:Y:S01]  /*2d00*/  BPT.TRAP 0x1 ;  /* 0x000000040000795c */ /* 0x000fe20000300000 */
.L_x_31:
[----:B------:R-:W1:Y:S01]  /*2d10*/  LDL.LU R9, [R1] ;  /* 0x0000000001097983 */ /* 0x000e620000300800 */
[----:B------:R-:W4:Y:S01]  /*2d20*/  LDC R7, c[0x0][0x288] ;  /* 0x0000a200ff077b82 */ /* 0x000f220000000800 */
[----:B------:R-:W-:Y:S01]  /*2d30*/  UIADD3 UR37, UR39, UR37, URZ ;  /* 0x0000002527257290 */ /* 0x000fe2000fffe03f */
[----:B------:R-:W-:Y:S01]  /*2d40*/  SHF.R.S32.HI R206, RZ, 0x1f, R22 ;  /* 0x0000001fffce7819 */ /* 0x000fe20000011416 */
[----:B------:R-:W3:Y:S01]  /*2d50*/  S2R R8, SR_TID.X ;  /* 0x0000000000087919 */ /* 0x000ee20000002100 */
[----:B------:R-:W-:Y:S01]  /*2d60*/  ULDC UR7, c[0x0][0x284] ;  /* 0x0000a10000077ab9 */ /* 0x000fe20000000800 */
[----:B------:R-:W-:Y:S01]  /*2d70*/  UISETP.GT.U32.AND UP0, UPT, UR37, 0x12, UPT ;  /* 0x000000122500788c */ /* 0x000fe2000bf04070 */
[----:B------:R-:W-:Y:S01]  /*2d80*/  IMAD.MOV.U32 R205, RZ, RZ, RZ ;  /* 0x000000ffffcd7224 */ /* 0x000fe200078e00ff */
[----:B------:R-:W-:Y:S02]  /*2d90*/  UIMAD.WIDE.U32 UR4, UR37, -0x50d79435, URZ ;  /* 0xaf286bcb250478a5 */ /* 0x000fe4000f8e003f */
[----:B------:R-:W-:-:S02]  /*2da0*/  UISETP.LT.U32.AND UP0, UPT, UR39, 0x13, UP0 ;  /* 0x000000132700788c */ /* 0x000fc40008701070 */
[----:B------:R-:W-:Y:S02]  /*2db0*/  UIADD3 UR4, UR37, -UR5, URZ ;  /* 0x8000000525047290 */ /* 0x000fe4000fffe03f */
[----:B------:R-:W-:Y:S01]  /*2dc0*/  UISETP.GE.U32.AND UP1, UPT, UR39, 0x13, UPT ;  /* 0x000000132700788c */ /* 0x000fe2000bf26070 */
[----:B------:R-:W-:Y:S01]  /*2dd0*/  ULDC.64 UR8, c[0x0][0x5d0] ;  /* 0x0001740000087ab9 */ /* 0x000fe20000000a00 */
[----:B------:R-:W-:Y:S02]  /*2de0*/  USEL UR6, URZ, 0x1, !UP0 ;  /* 0x000000013f067887 */ /* 0x000fe4000c000000 */
[----:B------:R-:W-:Y:S02]  /*2df0*/  ULEA.HI UR4, UR4, UR5, URZ, 0x1f ;  /* 0x0000000504047291 */ /* 0x000fe4000f8ff83f */
[----:B------:R-:W-:Y:S02]  /*2e00*/  ULOP3.LUT UR36, UR36, UR6, URZ, 0x3c, !UPT ;  /* 0x0000000624247292 */ /* 0x000fe4000f8e3c3f */
[----:B------:R-:W-:-:S04]  /*2e10*/  USHF.R.U32.HI UR4, URZ, 0x4, UR4 ;  /* 0x000000043f047899 */ /* 0x000fc80008011604 */
[----:B------:R-:W-:Y:S02]  /*2e20*/  @UP1 ULOP3.LUT UR36, UR36, 0x1, UR4, 0x78, !UPT ;  /* 0x0000000124241892 */ /* 0x000fe4000f8e7804 */
[----:B------:R-:W-:Y:S01]  /*2e30*/  UIMAD UR37, UR4, -0x13, UR37 ;  /* 0xffffffed042578a4 */ /* 0x000fe2000f8e0225 */
[--C-:B---3--:R-:W-:Y:S01]  /*2e40*/  SHF.R.U32.HI R0, RZ, 0x2, R8.reuse ;  /* 0x00000002ff007819 */ /* 0x108fe20000011608 */
[----:B------:R-:W-:Y:S01]  /*2e50*/  IMAD.SHL.U32 R20, R8, 0x2, RZ ;  /* 0x0000000208147824 */ /* 0x000fe200078e00ff */
[----:B0-2---:R-:W-:Y:S02]  /*2e60*/  SHF.R.U32.HI R5, RZ, 0x7, R8 ;  /* 0x00000007ff057819 */ /* 0x005fe40000011608 */
[----:B------:R-:W-:Y:S02]  /*2e70*/  LOP3.LUT R3, R0, 0x7, RZ, 0xc0, !PT ;  /* 0x0000000700037812 */ /* 0x000fe400078ec0ff */
[----:B------:R-:W-:Y:S02]  /*2e80*/  LOP3.LUT R0, R5, 0x1, RZ, 0xc0, !PT ;  /* 0x0000000105007812 */ /* 0x000fe400078ec0ff */
[----:B------:R-:W-:-:S03]  /*2e90*/  LOP3.LUT R4, R8, 0x60, RZ, 0xc0, !PT ;  /* 0x0000006008047812 */ /* 0x000fc600078ec0ff */
[----:B------:R-:W-:Y:S01]  /*2ea0*/  IMAD.SHL.U32 R6, R0, 0x40, RZ ;  /* 0x0000004000067824 */ /* 0x000fe200078e00ff */
[----:B------:R-:W-:-:S04]  /*2eb0*/  SHF.R.U32.HI R4, RZ, 0x1, R4 ;  /* 0x00000001ff047819 */ /* 0x000fc80000011604 */
[--C-:B------:R-:W-:Y:S02]  /*2ec0*/  IADD3 R5, RZ, -R4, -R3.reuse ;  /* 0x80000004ff057210 */ /* 0x100fe40007ffe803 */
[----:B------:R-:W-:-:S03]  /*2ed0*/  LOP3.LUT R3, R6, 0x40, R3, 0xe2, !PT ;  /* 0x0000004006037812 */ /* 0x000fc600078ee203 */
[----:B------:R-:W-:Y:S01]  /*2ee0*/  IMAD R6, R0, -0x40, R5 ;  /* 0xffffffc000067824 */ /* 0x000fe200078e0205 */
[----:B------:R-:W-:Y:S01]  /*2ef0*/  LOP3.LUT R204, R3, R4, RZ, 0xfc, !PT ;  /* 0x0000000403cc7212 */ /* 0x000fe200078efcff */
[C---:B------:R-:W-:Y:S01]  /*2f00*/  IMAD R3, R23.reuse, 0xc0, RZ ;  /* 0x000000c017037824 */ /* 0x040fe200078e02ff */
[----:B------:R-:W-:Y:S01]  /*2f10*/  LOP3.LUT R0, R8, 0x3, RZ, 0xc0, !PT ;  /* 0x0000000308007812 */ /* 0x000fe200078ec0ff */
[----:B------:R-:W-:Y:S02]  /*2f20*/  IMAD R5, R206, UR8, RZ ;  /* 0x00000008ce057c24 */ /* 0x000fe4000f8e02ff */
[----:B------:R-:W-:-:S04]  /*2f30*/  IMAD.WIDE R204, R23, 0xc0, R204 ;  /* 0x000000c017cc7825 */ /* 0x000fc800078e02cc */
[----:B----4-:R-:W-:Y:S01]  /*2f40*/  IMAD R8, R0, -0x2, R7 ;  /* 0xfffffffe00087824 */ /* 0x010fe200078e0207 */
[----:B------:R-:W-:Y:S01]  /*2f50*/  IADD3 R0, -R3, UR7, R6 ;  /* 0x0000000703007c10 */ /* 0x000fe2000fffe106 */
[----:B-1----:R-:W-:-:S05]  /*2f60*/  IMAD R203, R9, 0xb0, RZ ;  /* 0x000000b009cb7824 */ /* 0x002fca00078e02ff */
[C---:B------:R-:W-:Y:S01]  /*2f70*/  ISETP.GE.AND P0, PT, R203.reuse, R7, PT ;  /* 0x00000007cb00720c */ /* 0x040fe20003f06270 */
[----:B------:R-:W-:Y:S01]  /*2f80*/  IMAD R7, R22, UR9, R5 ;  /* 0x0000000916077c24 */ /* 0x000fe2000f8e0205 */
[----:B------:R-:W-:Y:S01]  /*2f90*/  LOP3.LUT R20, R203, 0x6, R20, 0xf8, !PT ;  /* 0x00000006cb147812 */ /* 0x000fe200078ef814 */
[----:B------:R-:W-:Y:S01]  /*2fa0*/  IMAD.IADD R203, R8, 0x1, -R203 ;  /* 0x0000000108cb7824 */ /* 0x000fe200078e0acb */
[----:B------:R-:W-:Y:S01]  /*2fb0*/  ISETP.GE.OR P0, PT, R3, UR7, P0 ;  /* 0x0000000703007c0c */ /* 0x000fe20008706670 */
[----:B------:R-:W-:Y:S01]  /*2fc0*/  IMAD.MOV.U32 R3, RZ, RZ, -0x1 ;  /* 0xffffffffff037424 */ /* 0x000fe200078e00ff */
[----:B------:R-:W-:-:S03]  /*2fd0*/  SHF.R.S32.HI R21, RZ, 0x1f, R20 ;  /* 0x0000001fff157819 */ /* 0x000fc60000011414 */
[----:B------:R-:W-:-:S04]  /*2fe0*/  IMAD.WIDE.U32 R4, R22, UR8, R20 ;  /* 0x0000000816047c25 */ /* 0x000fc8000f8e0014 */
[----:B------:R-:W-:-:S04]  /*2ff0*/  IMAD.IADD R5, R5, 0x1, R7 ;  /* 0x0000000105057824 */ /* 0x000fc800078e0207 */
[----:B------:R-:W-:Y:S05]  /*3000*/  @P0 BRA `(.L_x_35) ;  /* 0x0000008400f80947 */ /* 0x000fea0003800000 */
[----:B------:R-:W0:Y:S01]  /*3010*/  LDC.64 R8, c[0x0][0x5c8] ;  /* 0x00017200ff087b82 */ /* 0x000e220000000a00 */
[----:B------:R-:W-:Y:S01]  /*3020*/  ULDC.64 UR4, c[0x0][0x5c0] ;  /* 0x0001700000047ab9 */ /* 0x000fe20000000a00 */
[----:B------:R-:W-:Y:S01]  /*3030*/  BSSY B0, `(.L_x_35) ;  /* 0x000087b000007945 */ /* 0x000fe20003800000 */
[-C--:B0-----:R-:W-:Y:S01]  /*3040*/  IMAD R6, R205, R8.reuse, RZ ;  /* 0x00000008cd067224 */ /* 0x081fe200078e02ff */
[----:B------:R-:W-:Y:S01]  /*3050*/  SHF.L.U64.HI R13, R8, 0x3, R9 ;  /* 0x00000003080d7819 */ /* 0x000fe20000010209 */
[----:B------:R-:W-:-:S04]  /*3060*/  IMAD.WIDE.U32 R4, R204, R8, R4 ;  /* 0x00000008cc047225 */ /* 0x000fc800078e0004 */
[----:B------:R-:W-:Y:S01]  /*3070*/  IMAD R7, R204, R9, R6 ;  /* 0x00000009cc077224 */ /* 0x000fe200078e0206 */
[----:B------:R-:W-:Y:S01]  /*3080*/  IADD3 R4, P0, R4, UR4, RZ ;  /* 0x0000000404047c10 */ /* 0x000fe2000ff1e0ff */
[----:B------:R-:W-:Y:S02]  /*3090*/  IMAD.SHL.U32 R11, R8, 0x8, RZ ;  /* 0x00000008080b7824 */ /* 0x000fe400078e00ff */
[----:B------:R-:W-:Y:S02]  /*30a0*/  IMAD.IADD R7, R5, 0x1, R7 ;  /* 0x0000000105077824 */ /* 0x000fe400078e0207 */
[----:B------:R-:W-:Y:S01]  /*30b0*/  IMAD R15, R9, 0x78, RZ ;  /* 0x00000078090f7824 */ /* 0x000fe200078e02ff */
[----:B------:R-:W-:Y:S02]  /*30c0*/  IADD3 R6, P1, R11, R4, RZ ;  /* 0x000000040b067210 */ /* 0x000fe40007f3e0ff */
[----:B------:R-:W-:Y:S02]  /*30d0*/  IADD3.X R5, R7, UR5, RZ, P0, !PT ;  /* 0x0000000507057c10 */ /* 0x000fe400087fe4ff */
[----:B-----5:R-:W-:-:S03]  /*30e0*/  ISETP.NE.AND P0, PT, R201, RZ, PT ;  /* 0x000000ffc900720c */ /* 0x020fc60003f05270 */
[----:B------:R-:W-:Y:S02]  /*30f0*/  IMAD.X R7, R13, 0x1, R5, P1 ;  /* 0x000000010d077824 */ /* 0x000fe400008e0605 */
[----:B------:R-:W-:-:S04]  /*3100*/  IMAD.WIDE.U32 R8, R8, 0x78, R6 ;  /* 0x0000007808087825 */ /* 0x000fc800078e0006 */
[----:B------:R-:W-:Y:S01]  /*3110*/  IMAD.IADD R9, R9, 0x1, R15 ;  /* 0x0000000109097824 */ /* 0x000fe200078e020f */
[----:B------:R-:W-:-:S05]  /*3120*/  IADD3 R10, P1, R11, R8, RZ ;  /* 0x000000080b0a7210 */ /* 0x000fca0007f3e0ff */
[----:B------:R-:W-:Y:S01]  /*3130*/  IMAD.X R11, R13, 0x1, R9, P1 ;  /* 0x000000010d0b7824 */ /* 0x000fe200008e0609 */
[----:B------:R-:W-:Y:S07]  /*3140*/  @!P0 BRA `(.L_x_36) ;  /* 0x0000006400548947 */ /* 0x000fee0003800000 */
[----:B------:R-:W0:Y:S01]  /*3150*/  LDC.64 R12, c[0x0][0x5b0] ;  /* 0x00016c00ff0c7b82 */ /* 0x000e220000000a00 */
[----:B------:R-:W-:Y:S01]  /*3160*/  ULDC.64 UR4, c[0x0][0x5b8] ;  /* 0x00016e0000047ab9 */ /* 0x000fe20000000a00 */
[----:B------:R-:W-:Y:S01]  /*3170*/  ISETP.GE.AND P3, PT, R0, 0x1, PT ;  /* 0x000000010000780c */ /* 0x000fe20003f66270 */
[----:B------:R-:W-:Y:S01]  /*3180*/  IMAD R23, R206, UR4, RZ ;  /* 0x00000004ce177c24 */ /* 0x000fe2000f8e02ff */
[----:B------:R-:W-:Y:S01]  /*3190*/  BSSY B1, `(.L_x_37) ;  /* 0x000000e000017945 */ /* 0x000fe20003800000 */
[C---:B------:R-:W-:Y:S01]  /*31a0*/  IMAD.WIDE.U32 R20, R22.reuse, UR4, R20 ;  /* 0x0000000416147c25 */ /* 0x040fe2000f8e0014 */
[----:B------:R-:W-:Y:S02]  /*31b0*/  ISETP.LT.OR P1, PT, R203, 0x1, !P3 ;  /* 0x00000001cb00780c */ /* 0x000fe40005f21670 */
[----:B------:R-:W1:Y:S01]  /*31c0*/  LDC.64 R14, c[0x0][0x5a8] ;  /* 0x00016a00ff0e7b82 */ /* 0x000e620000000a00 */
[----:B------:R-:W-:Y:S02]  /*31d0*/  IMAD R23, R22, UR5, R23 ;  /* 0x0000000516177c24 */ /* 0x000fe4000f8e0217 */
[----:B------:R-:W-:-:S02]  /*31e0*/  IMAD.MOV.U32 R210, RZ, RZ, R20 ;  /* 0x000000ffffd27224 */ /* 0x000fc400078e0014 */
[----:B------:R-:W-:Y:S02]  /*31f0*/  IMAD.IADD R211, R21, 0x1, R23 ;  /* 0x0000000115d37824 */ /* 0x000fe400078e0217 */
[-C--:B0-----:R-:W-:Y:S02]  /*3200*/  IMAD R206, R205, R12.reuse, RZ ;  /* 0x0000000ccdce7224 */ /* 0x081fe400078e02ff */
[----:B------:R-:W-:-:S04]  /*3210*/  IMAD.WIDE.U32 R22, R204, R12, R210 ;  /* 0x0000000ccc167225 */ /* 0x000fc800078e00d2 */
[----:B------:R-:W-:Y:S01]  /*3220*/  IMAD R217, R204, R13, R206 ;  /* 0x0000000dccd97224 */ /* 0x000fe200078e02ce */
[----:B-1----:R-:W-:-:S04]  /*3230*/  IADD3 R208, P0, R22, R14, RZ ;  /* 0x0000000e16d07210 */ /* 0x002fc80007f1e0ff */
[----:B------:R-:W-:Y:S01]  /*3240*/  IADD3.X R209, R15, R23, R217, P0, !PT ;  /* 0x000000170fd17210 */ /* 0x000fe200007fe4d9 */
[----:B------:R-:W-:Y:S08]  /*3250*/  @P1 BRA `(.L_x_38) ;  /* 0x0000000000041947 */ /* 0x000ff00003800000 */
[----:B------:R0:W5:Y:S02]  /*3260*/  LDG.E.U8 R200, desc[UR54][R208.64] ;  /* 0x00000036d0c87981 */ /* 0x000164000c1e1100 */
.L_x_38:
[----:B------:R-:W-:Y:S05]  /*3270*/  BSYNC B1 ;  /* 0x0000000000017941 */ /* 0x000fea0003800000 */
.L_x_37:
[----:B-----5:R-:W-:Y:S01]  /*3280*/  LOP3.LUT R22, R200, 0xffff, RZ, 0xc0, !PT ;  /* 0x0000ffffc8167812 */ /* 0x020fe200078ec0ff */
[C---:B------:R-:W-:Y:S01]  /*3290*/  IMAD.SHL.U32 R206, R12.reuse, 0x8, RZ ;  /* 0x000000080cce7824 */ /* 0x040fe200078e00ff */
[----:B------:R-:W-:Y:S01]  /*32a0*/  SHF.L.U64.HI R207, R12, 0x3, R13 ;  /* 0x000000030ccf7819 */ /* 0x000fe2000001020d */
[----:B------:R-:W-:Y:S01]  /*32b0*/  BSSY B1, `(.L_x_39) ;  /* 0x0000012000017945 */ /* 0x000fe20003800000 */
[----:B------:R-:W-:Y:S02]  /*32c0*/  PRMT R22, R22, 0x8880, RZ ;  /* 0x0000888016167816 */ /* 0x000fe400000000ff */
[----:B------:R-:W-:Y:S02]  /*32d0*/  ISETP.LT.OR P2, PT, R203, 0x2, !P3 ;  /* 0x00000002cb00780c */ /* 0x000fe40005f41670 */
[----:B------:R-:W-:Y:S01]  /*32e0*/  ISETP.GE.AND P0, PT, R0, 0x9, PT ;  /* 0x000000090000780c */ /* 0x000fe20003f06270 */
[----:B------:R-:W-:Y:S02]  /*32f0*/  IMAD R213, R22, R201, RZ ;  /* 0x000000c916d57224 */ /* 0x000fe400078e02ff */
[----:B------:R-:W-:-:S04]  /*3300*/  IMAD.WIDE.U32 R22, R204, R12, R206 ;  /* 0x0000000ccc167225 */ /* 0x000fc800078e00ce */
[----:B------:R-:W-:Y:S01]  /*3310*/  @!P1 IMAD R215, R192, R202, R213 ;  /* 0x000000cac0d79224 */ /* 0x000fe200078e02d5 */
[----:B------:R-:W-:Y:S01]  /*3320*/  IADD3 R22, P4, P5, R20, R14, R22 ;  /* 0x0000000e14167210 */ /* 0x000fe20007d9e016 */
[----:B------:R-:W-:-:S03]  /*3330*/  IMAD.IADD R23, R217, 0x1, R23 ;  /* 0x00000001d9177824 */ /* 0x000fc600078e0217 */
[----:B------:R1:W-:Y:S01]  /*3340*/  @!P1 STG.E.U8 desc[UR54][R4.64], R215 ;  /* 0x000000d704009986 */ /* 0x0003e2000c101136 */
[----:B------:R-:W-:Y:S02]  /*3350*/  ISETP.LT.OR P1, PT, R203, 0x1, !P0 ;  /* 0x00000001cb00780c */ /* 0x000fe40004721670 */
[----:B------:R-:W-:Y:S02]  /*3360*/  IADD3.X R23, R211, R15, R23, P4, P5 ;  /* 0x0000000fd3177210 */ /* 0x000fe400027ea417 */
[C---:B------:R-:W-:Y:S02]  /*3370*/  ISETP.LT.OR P5, PT, R203.reuse, 0x2, !P0 ;  /* 0x00000002cb00780c */ /* 0x040fe400047a1670 */
[----:B------:R-:W-:Y:S01]  /*3380*/  ISETP.LT.OR P4, PT, R203, 0x9, !P3 ;  /* 0x00000009cb00780c */ /* 0x000fe20005f81670 */
[----:B------:R-:W-:-:S12]  /*3390*/  @P2 BRA `(.L_x_40) ;  /* 0x00000000000c2947 */ /* 0x000fd80003800000 */
[----:B------:R-:W2:Y:S02]  /*33a0*/  LDG.E.U8 R200, desc[UR54][R208.64+0x1] ;  /* 0x00000136d0c87981 */ /* 0x000ea4000c1e1100 */
[----:B--2---:R-:W-:-:S05]  /*33b0*/  PRMT R192, R200, 0x8880, RZ ;  /* 0x00008880c8c07816 */ /* 0x004fca00000000ff */
[----:B------:R-:W-:-:S07]  /*33c0*/  IMAD R213, R192, R201, RZ ;  /* 0x000000c9c0d57224 */ /* 0x000fce00078e02ff */
.L_x_40:
[----:B------:R-:W-:Y:S05]  /*33d0*/  BSYNC B1 ;  /* 0x0000000000017941 */ /* 0x000fea0003800000 */
.L_x_39:
[----:B------:R-:W-:Y:S01]  /*33e0*/  @!P2 IMAD R193, R193, R202, R213 ;  /* 0x000000cac1c1a224 */ /* 0x000fe200078e02d5 */
[----:B------:R-:W-:Y:S04]  /*33f0*/  BSSY B1, `(.L_x_41) ;  /* 0x0000006000017945 */ /* 0x000fe80003800000 */
[----:B------:R2:W-:Y:S01]  /*3400*/  @!P2 STG.E.U8 desc[UR54][R4.64+0x1], R193 ;  /* 0x000001c10400a986 */ /* 0x0005e2000c101136 */
[----:B------:R-:W-:Y:S05]  /*3410*/  @P1 BRA `(.L_x_42) ;  /* 0x00000000000c1947 */ /* 0x000fea0003800000 */
[----:B------:R-:W3:Y:S02]  /*3420*/  LDG.E.U8 R200, desc[UR54][R22.64] ;  /* 0x0000003616c87981 */ /* 0x000ee4000c1e1100 */
[----:B---3--:R-:W-:-:S05]  /*3430*/  PRMT R192, R200, 0x8880, RZ ;  /* 0x00008880c8c07816 */ /* 0x008fca00000000ff */
[----:B------:R-:W-:-:S07]  /*3440*/  IMAD R213, R192, R201, RZ ;  /* 0x000000c9c0d57224 */ /* 0x000fce00078e02ff */
.L_x_42:
[----:B------:R-:W-:Y:S05]  /*3450*/  BSYNC B1 ;  /* 0x0000000000017941 */ /* 0x000fea0003800000 */
.L_x_41:
[----:B-1----:R-:W-:Y:S01]  /*3460*/  @!P1 IMAD R215, R194, R202, R213 ;  /* 0x000000cac2d79224 */ /* 0x002fe200078e02d5 */
[----:B------:R-:W-:Y:S01]  /*3470*/  BSSY B1, `(.L_x_43) ;  /* 0x0000007000017945 */ /* 0x000fe20003800000 */
[----:B--2---:R-:W-:-:S03]  /*3480*/  IADD3 R193, P2, R204, 0x80, RZ ;  /* 0x00000080ccc17810 */ /* 0x004fc60007f5e0ff */
[----:B------:R1:W-:Y:S01]  /*3490*/  @!P1 STG.E.U8 desc[UR54][R6.64], R215 ;  /* 0x000000d706009986 */ /* 0x0003e2000c101136 */
[----:B------:R-:W-:Y:S09]  /*34a0*/  @P5 BRA `(.L_x_44) ;  /* 0x00000000000c5947 */ /* 0x000ff20003800000 */
[----:B------:R-:W2:Y:S02]  /*34b0*/  LDG.E.U8 R200, desc[UR54][R22.64+0x1] ;  /* 0x0000013616c87981 */ /* 0x000ea4000c1e1100 */
[----:B--2---:R-:W-:-:S05]  /*34c0*/  PRMT R192, R200, 0x8880, RZ ;  /* 0x00008880c8c07816 */ /* 0x004fca00000000ff */
[----:B------:R-:W-:-:S07]  /*34d0*/  IMAD R213, R192, R201, RZ ;  /* 0x000000c9c0d57224 */ /* 0x000fce00078e02ff */
.L_x_44:
[----:B------:R-:W-:Y:S05]  /*34e0*/  BSYNC B1 ;  /* 0x0000000000017941 */ /* 0x000fea0003800000 */
.L_x_43:
[----:B------:R-:W-:Y:S01]  /*34f0*/  @!P5 IMAD R195, R195, R202, R213 ;  /* 0x000000cac3c3d224 */ /* 0x000fe200078e02d5 */
[----:B------:R-:W-:Y:S04]  /*3500*/  BSSY B1, `(.L_x_45) ;  /* 0x0000006000017945 */ /* 0x000fe80003800000 */
[----:B------:R2:W-:Y:S01]  /*3510*/  @!P5 STG.E.U8 desc[UR54][R6.64+0x1], R195 ;  /* 0x000001c30600d986 */ /* 0x0005e2000c101136 */
[----:B------:R-:W-:Y:S05]  /*3520*/  @P4 BRA `(.L_x_46) ;  /* 0x00000000000c4947 */ /* 0x000fea0003800000 */
[----:B------:R-:W3:Y:S02]  /*3530*/  LDG.E.U8 R200, desc[UR54][R208.64+0x8] ;  /* 0x00000836d0c87981 */ /* 0x000ee4000c1e1100 */
[----:B---3--:R-:W-:-:S05]  /*3540*/  PRMT R192, R200, 0x8880, RZ ;  /* 0x00008880c8c07816 */ /* 0x008fca00000000ff */
[----:B------:R-:W-:-:S07]  /*3550*/  IMAD R213, R192, R201, RZ ;  /* 0x000000c9c0d57224 */ /* 0x000fce00078e02ff */
.L_x_46:
[----:B------:R-:W-:Y:S05]  /*3560*/  BSYNC B1 ;  /* 0x0000000000017941 */ /* 0x000fea0003800000 */
.L_x_45:
[----:B------:R-:W-:Y:S01]  /*3570*/  ISETP.LT.OR P1, PT, R203, 0xa, !P3 ;  /* 0x0000000acb00780c */ /* 0x000fe20005f21670 */
[----:B-1----:R-:W-:Y:S01]  /*3580*/  @!P4 IMAD R215, R196, R202, R213 ;  /* 0x000000cac4d7c224 */ /* 0x002fe200078e02d5 */
[----:B------:R-:W-:Y:S01]  /*3590*/  BSSY B1, `(.L_x_47) ;  /* 0x000000b000017945 */ /* 0x000fe20003800000 */
[----:B--2---:R-:W-:Y:S01]  /*35a0*/  IMAD.WIDE.U32 R194, R193, R12, R210 ;  /* 0x0000000cc1c27225 */ /* 0x004fe200078e00d2 */
[C---:B------:R-:W-:Y:S02]  /*35b0*/  ISETP.LT.OR P5, PT, R203.reuse, 0x9, !P0 ;  /* 0x00000009cb00780c */ /* 0x040fe400047a1670 */
[----:B------:R1:W-:Y:S01]  /*35c0*/  @!P4 STG.E.U8 desc[UR54][R4.64+0x8], R215 ;  /* 0x000008d70400c986 */ /* 0x0003e2000c101136 */
[----:B------:R-:W-:Y:S01]  /*35d0*/  IMAD.X R205, RZ, RZ, R205, P2 ;  /* 0x000000ffffcd7224 */ /* 0x000fe200010e06cd */
[----:B------:R-:W-:Y:S02]  /*35e0*/  ISETP.LT.OR P2, PT, R203, 0xa, !P0 ;  /* 0x0000000acb00780c */ /* 0x000fe40004741670 */
[----:B------:R-:W-:-:S03]  /*35f0*/  IADD3 R192, P4, R194, R14, RZ ;  /* 0x0000000ec2c07210 */ /* 0x000fc60007f9e0ff */
[----:B------:R-:W-:Y:S10]  /*3600*/  @P1 BRA `(.L_x_48) ;  /* 0x00000000000c1947 */ /* 0x000ff40003800000 */
[----:B------:R-:W2:Y:S02]  /*3610*/  LDG.E.U8 R200, desc[UR54][R208.64+0x9] ;  /* 0x00000936d0c87981 */ /* 0x000ea4000c1e1100 */
[----:B--2---:R-:W-:-:S05]  /*3620*/  PRMT R196, R200, 0x8880, RZ ;  /* 0x00008880c8c47816 */ /* 0x004fca00000000ff */
[----:B------:R-:W-:-:S07]  /*3630*/  IMAD R213, R196, R201, RZ ;  /* 0x000000c9c4d57224 */ /* 0x000fce00078e02ff */
.L_x_48:
[----:B------:R-:W-:Y:S05]  /*3640*/  BSYNC B1 ;  /* 0x0000000000017941 */ /* 0x000fea0003800000 */
.L_x_47:
[----:B------:R-:W-:Y:S01]  /*3650*/  @!P1 IMAD R197, R197, R202, R213 ;  /* 0x000000cac5c59224 */ /* 0x000fe200078e02d5 */
[----:B------:R-:W-:Y:S01]  /*3660*/  BSSY B1, `(.L_x_49) ;  /* 0x0000007000017945 */ /* 0x000fe20003800000 */
[----:B------:R-:W-:-:S03]  /*3670*/  IMAD R204, R205, R12, RZ ;  /* 0x0000000ccdcc7224 */ /* 0x000fc600078e02ff */
[----:B------:R2:W-:Y:S01]  /*3680*/  @!P1 STG.E.U8 desc[UR54][R4.64+0x9], R197 ;  /* 0x000009c504009986 */ /* 0x0005e2000c101136 */
[----:B------:R-:W-:Y:S05]  /*3690*/  @P5 BRA `(.L_x_50) ;  /* 0x00000000000c5947 */ /* 0x000fea0003800000 */
[----:B------:R-:W3:Y:S02]  /*36a0*/  LDG.E.U8 R200, desc[UR54][R22.64+0x8] ;  /* 0x0000083616c87981 */ /* 0x000ee4000c1e1100 */
[----:B---3--:R-:W-:-:S05]  /*36b0*/  PRMT R196, R200, 0x8880, RZ ;  /* 0x00008880c8c47816 */ /* 0x008fca00000000ff */
[----:B------:R-:W-:-:S07]  /*36c0*/  IMAD R213, R196, R201, RZ ;  /* 0x000000c9c4d57224 */ /* 0x000fce00078e02ff */
.L_x_50:
[----:B------:R-:W-:Y:S05]  /*36d0*/  BSYNC B1 ;  /* 0x0000000000017941 */ /* 0x000fea0003800000 */
.L_x_49:
[----:B--2---:R-:W-:Y:S01]  /*36e0*/  @!P5 IMAD R197, R198, R202, R213 ;  /* 0x000000cac6c5d224 */ /* 0x004fe200078e02d5 */
[----:B------:R-:W-:Y:S01]  /*36f0*/  BSSY B1, `(.L_x_51) ;  /* 0x0000007000017945 */ /* 0x000fe20003800000 */
[----:B------:R-:W-:-:S03]  /*3700*/  IMAD R205, R193, R13, R204 ;  /* 0x0000000dc1cd7224 */ /* 0x000fc600078e02cc */
[----:B------:R2:W-:Y:S01]  /*3710*/  @!P5 STG.E.U8 desc[UR54][R6.64+0x8], R197 ;  /* 0x000008c50600d986 */ /* 0x0005e2000c101136 */
[----:B------:R-:W-:Y:S05]  /*3720*/  @P2 BRA `(.L_x_52) ;  /* 0x00000000000c2947 */ /* 0x000fea0003800000 */
[----:B------:R-:W3:Y:S02]  /*3730*/  LDG.E.U8 R200, desc[UR54][R22.64+0x9] ;  /* 0x0000093616c87981 */ /* 0x000ee4000c1e1100 */
[----:B---3--:R-:W-:-:S05]  /*3740*/  PRMT R196, R200, 0x8880, RZ ;  /* 0x00008880c8c47816 */ /* 0x008fca00000000ff */
[----:B------:R-:W-:-:S07]  /*3750*/  IMAD R213, R196, R201, RZ ;  /* 0x000000c9c4d57224 */ /* 0x000fce00078e02ff */
.L_x_52:
[----:B------:R-:W-:Y:S05]  /*3760*/  BSYNC B1 ;  /* 0x0000000000017941 */ /* 0x000fea0003800000 */
.L_x_51:
[----:B------:R-:W-:Y:S01]  /*3770*/  ISETP.GE.AND P1, PT, R0, 0x81, PT ;  /* 0x000000810000780c */ /* 0x000fe20003f26270 */
[----:B------:R-:W-:Y:S01]  /*3780*/  IMAD.WIDE.U32 R12, R193, R12, R206 ;  /* 0x0000000cc10c7225 */ /* 0x000fe200078e00ce */
[----:B------:R-:W-:Y:S01]  /*3790*/  IADD3.X R193, R15, R195, R205, P4, !PT ;  /* 0x000000c30fc17210 */ /* 0x000fe200027fe4cd */
[----:B------:R-:W-:Y:S01]  /*37a0*/  BSSY B1, `(.L_x_53) ;  /* 0x000000a000017945 */ /* 0x000fe20003800000 */
[----:B------:R-:W-:Y:S01]  /*37b0*/  ISETP.LT.OR P4, PT, R203, 0x1, !P1 ;  /* 0x00000001cb00780c */ /* 0x000fe20004f81670 */
[----:B------:R-:W-:-:S05]  /*37c0*/  @!P2 IMAD R199, R199, R202, R213 ;  /* 0x000000cac7c7a224 */ /* 0x000fca00078e02d5 */
[----:B------:R3:W-:Y:S01]  /*37d0*/  @!P2 STG.E.U8 desc[UR54][R6.64+0x9], R199 ;  /* 0x000009c70600a986 */ /* 0x0007e2000c101136 */
[----:B------:R-:W-:Y:S01]  /*37e0*/  IADD3 R14, P2, P5, R20, R14, R12 ;  /* 0x0000000e140e7210 */ /* 0x000fe20007d5e00c */
[----:B------:R-:W-:-:S05]  /*37f0*/  IMAD.IADD R20, R205, 0x1, R13 ;  /* 0x00000001cd147824 */ /* 0x000fca00078e020d */
[----:B------:R-:W-:Y:S07]  /*3800*/  @P4 BRA `(.L_x_54) ;  /* 0x00000000000c4947 */ /* 0x000fee0003800000 */
[----:B------:R-:W4:Y:S02]  /*3810*/  LDG.E.U8 R200, desc[UR54][R192.64] ;  /* 0x00000036c0c87981 */ /* 0x000f24000c1e1100 */
[----:B----4-:R-:W-:-:S05]  /*3820*/  PRMT R12, R200, 0x8880, RZ ;  /* 0x00008880c80c7816 */ /* 0x010fca00000000ff */
[----:B------:R-:W-:-:S07]  /*3830*/  IMAD R213, R12, R201, RZ ;  /* 0x000000c90cd57224 */ /* 0x000fce00078e02ff */
.L_x_54:
[----:B------:R-:W-:Y:S05]  /*3840*/  BSYNC B1 ;  /* 0x0000000000017941 */ /* 0x000fea0003800000 */
.L_x_53:
[----:B------:R-:W-:Y:S01]  /*3850*/  @!P4 IMAD R13, R184, R202, R213 ;  /* 0x000000cab80dc224 */ /* 0x000fe200078e02d5 */
[----:B------:R-:W-:Y:S01]  /*3860*/  IADD3.X R15, R211, R15, R20, P2, P5 ;  /* 0x0000000fd30f7210 */ /* 0x000fe200017ea414 */
[----:B------:R-:W-:Y:S01]  /*3870*/  BSSY B1, `(.L_x_55) ;  /* 0x0000009000017945 */ /* 0x000fe20003800000 */
[----:B------:R-:W-:Y:S02]  /*3880*/  ISETP.GE.AND P2, PT, R0, 0x89, PT ;  /* 0x000000890000780c */ /* 0x000fe40003f46270 */
[----:B------:R4:W-:Y:S01]  /*3890*/  @!P4 STG.E.U8 desc[UR54][R8.64], R13 ;  /* 0x0000000d0800c986 */ /* 0x0009e2000c101136 */
[C---:B------:R-:W-:Y:S02]  /*38a0*/  ISETP.LT.OR P4, PT, R203.reuse, 0x2, !P1 ;  /* 0x00000002cb00780c */ /* 0x040fe40004f81670 */
[----:B------:R-:W-:-:S11]  /*38b0*/  ISETP.LT.OR P5, PT, R203, 0x1, !P2 ;  /* 0x00000001cb00780c */ /* 0x000fd600057a1670 */
[----:B----4-:R-:W-:Y:S05]  /*38c0*/  @P4 BRA `(.L_x_56) ;  /* 0x00000000000c4947 */ /* 0x010fea0003800000 */
[----:B------:R-:W4:Y:S02]  /*38d0*/  LDG.E.U8 R200, desc[UR54][R192.64+0x1] ;  /* 0x00000136c0c87981 */ /* 0x000f24000c1e1100 */
[----:B----4-:R-:W-:-:S05]  /*38e0*/  PRMT R0, R200, 0x8880, RZ ;  /* 0x00008880c8007816 */ /* 0x010fca00000000ff */
[----:B------:R-:W-:-:S07]  /*38f0*/  IMAD R213, R0, R201, RZ ;  /* 0x000000c900d57224 */ /* 0x000fce00078e02ff */
.L_x_56:
[----:B------:R-:W-:Y:S05]  /*3900*/  BSYNC B1 ;  /* 0x0000000000017941 */ /* 0x000fea0003800000 */
.L_x_55:
[----:B------:R-:W-:Y:S01]  /*3910*/  @!P4 IMAD R185, R185, R202, R213 ;  /* 0x000000cab9b9c224 */ /* 0x000fe200078e02d5 */
[----:B------:R-:W-:Y:S04]  /*3920*/  BSSY B1, `(.L_x_57) ;  /* 0x0000006000017945 */ /* 0x000fe80003800000 */
[----:B------:R4:W-:Y:S01]  /*3930*/  @!P4 STG.E.U8 desc[UR54][R8.64+0x1], R185 ;  /* 0x000001b90800c986 */ /* 0x0009e2000c101136 */
[----:B------:R-:W-:Y:S05]  /*3940*/  @P5 BRA `(.L_x_58) ;  /* 0x00000000000c5947 */ /* 0x000fea0003800000 */
[----:B------:R-:W5:Y:S02]  /*3950*/  LDG.E.U8 R200, desc[UR54][R14.64] ;  /* 0x000000360ec87981 */ /* 0x000f64000c1e1100 */
[----:B-----5:R-:W-:-:S05]  /*3960*/  PRMT R0, R200, 0x8880, RZ ;  /* 0x00008880c8007816 */ /* 0x020fca00000000ff */
[----:B------:R-:W-:-:S07]  /*3970*/  IMAD R213, R0, R201, RZ ;  /* 0x000000c900d57224 */ /* 0x000fce00078e02ff */
.L_x_58:
[----:B------:R-:W-:Y:S05]  /*3980*/  BSYNC B1 ;  /* 0x0000000000017941 */ /* 0x000fea0003800000 */
.L_x_57:
[C---:B------:R-:W-:Y:S01]  /*3990*/  ISETP.LT.OR P4, PT, R203.reuse, 0x2, !P2 ;  /* 0x00000002cb00780c */ /* 0x040fe20005781670 */
[----:B------:R-:W-:Y:S01]  /*39a0*/  @!P5 IMAD R13, R186, R202, R213 ;  /* 0x000000caba0dd224 */ /* 0x000fe200078e02d5 */
[----:B------:R-:W-:Y:S04]  /*39b0*/  BSSY B1, `(.L_x_59) ;  /* 0x0000007000017945 */ /* 0x000fe80003800000 */
[----:B------:R0:W-:Y:S01]  /*39c0*/  @!P5 STG.E.U8 desc[UR54][R10.64], R13 ;  /* 0x0000000d0a00d986 */ /* 0x0001e2000c101136 */
[----:B------:R-:W-:-:S06]  /*39d0*/  ISETP.LT.OR P5, PT, R203, 0x9, !P1 ;  /* 0x00000009cb00780c */ /* 0x000fcc0004fa1670 */
[----:B------:R-:W-:Y:S07]  /*39e0*/  @P4 BRA `(.L_x_60) ;  /* 0x00000000000c4947 */ /* 0x000fee0003800000 */
[----:B------:R-:W5:Y:S02]  /*39f0*/  LDG.E.U8 R200, desc[UR54][R14.64+0x1] ;  /* 0x000001360ec87981 */ /* 0x000f64000c1e1100 */
[----:B-----5:R-:W-:-:S05]  /*3a00*/  PRMT R0, R200, 0x8880, RZ ;  /* 0x00008880c8007816 */ /* 0x020fca00000000ff */
[----:B------:R-:W-:-:S07]  /*3a10*/  IMAD R213, R0, R201, RZ ;  /* 0x000000c900d57224 */ /* 0x000fce00078e02ff */
.L_x_60:
[----:B------:R-:W-:Y:S05]  /*3a20*/  BSYNC B1 ;  /* 0x0000000000017941 */ /* 0x000fea0003800000 */
.L_x_59:
[----:B------:R-:W-:Y:S01]  /*3a30*/  @!P4 IMAD R187, R187, R202, R213 ;  /* 0x000000cabbbbc224 */ /* 0x000fe200078e02d5 */
[----:B------:R-:W-:Y:S04]  /*3a40*/  BSSY B1, `(.L_x_61) ;  /* 0x0000006000017945 */ /* 0x000fe80003800000 */
[----:B------:R0:W-:Y:S01]  /*3a50*/  @!P4 STG.E.U8 desc[UR54][R10.64+0x1], R187 ;  /* 0x000001bb0a00c986 */ /* 0x0001e2000c101136 */
[----:B------:R-:W-:Y:S05]  /*3a60*/  @P5 BRA `(.L_x_62) ;  /* 0x00000000000c5947 */ /* 0x000fea0003800000 */
[----:B------:R-:W5:Y:S02]  /*3a70*/  LDG.E.U8 R200, desc[UR54][R192.64+0x8] ;  /* 0x00000836c0c87981 */ /* 0x000f64000c1e1100 */
[----:B-----5:R-:W-:-:S05]  /*3a80*/  PRMT R0, R200, 0x8880, RZ ;  /* 0x00008880c8007816 */ /* 0x020fca00000000ff */
[----:B------:R-:W-:-:S07]  /*3a90*/  IMAD R213, R0, R201, RZ ;  /* 0x000000c900d57224 */ /* 0x000fce00078e02ff */
.L_x_62:
[----:B------:R-:W-:Y:S05]  /*3aa0*/  BSYNC B1 ;  /* 0x0000000000017941 */ /* 0x000fea0003800000 */
.L_x_61:
[C---:B------:R-:W-:Y:S01]  /*3ab0*/  ISETP.LT.OR P4, PT, R203.reuse, 0xa, !P1 ;  /* 0x0000000acb00780c */ /* 0x040fe20004f81670 */
[----:B0-----:R-:W-:Y:S01]  /*3ac0*/  @!P5 IMAD R13, R188, R202, R213 ;  /* 0x000000cabc0dd224 */ /* 0x001fe200078e02d5 */
[----:B------:R-:W-:Y:S04]  /*3ad0*/  BSSY B1, `(.L_x_63) ;  /* 0x0000007000017945 */ /* 0x000fe80003800000 */
[----:B------:R0:W-:Y:S01]  /*3ae0*/  @!P5 STG.E.U8 desc[UR54][R8.64+0x8], R13 ;  /* 0x0000080d0800d986 */ /* 0x0001e2000c101136 */
[----:B------:R-:W-:-:S06]  /*3af0*/  ISETP.LT.OR P5, PT, R203, 0x9, !P2 ;  /* 0x00000009cb00780c */ /* 0x000fcc00057a1670 */
[----:B------:R-:W-:Y:S07]  /*3b00*/  @P4 BRA `(.L_x_64) ;  /* 0x00000000000c4947 */ /* 0x000fee0003800000 */
[----:B------:R-:W5:Y:S02]  /*3b10*/  LDG.E.U8 R200, desc[UR54][R192.64+0x9] ;  /* 0x00000936c0c87981 */ /* 0x000f64000c1e1100 */
[----:B-----5:R-:W-:-:S05]  /*3b20*/  PRMT R0, R200, 0x8880, RZ ;  /* 0x00008880c8007816 */ /* 0x020fca00000000ff */
[----:B------:R-:W-:-:S07]  /*3b30*/  IMAD R213, R0, R201, RZ ;  /* 0x000000c900d57224 */ /* 0x000fce00078e02ff */
.L_x_64:
[----:B------:R-:W-:Y:S05]  /*3b40*/  BSYNC B1 ;  /* 0x0000000000017941 */ /* 0x000fea0003800000 */
.L_x_63:
[----:B------:R-:W-:Y:S01]  /*3b50*/  @!P4 IMAD R189, R189, R202, R213 ;  /* 0x000000cabdbdc224 */ /* 0x000fe200078e02d5 */
[----:B------:R-:W-:Y:S04]  /*3b60*/  BSSY B1, `(.L_x_65) ;  /* 0x0000006000017945 */ /* 0x000fe80003800000 */
[----:B------:R0:W-:Y:S01]  /*3b70*/  @!P4 STG.E.U8 desc[UR54][R8.64+0x9], R189 ;  /* 0x000009bd0800c986 */ /* 0x0001e2000c101136 */
[----:B------:R-:W-:Y:S05]  /*3b80*/  @P5 BRA `(.L_x_66) ;  /* 0x00000000000c5947 */ /* 0x000fea0003800000 */
[----:B------:R-:W5:Y:S02]  /*3b90*/  LDG.E.U8 R200, desc[UR54][R14.64+0x8] ;  /* 0x000008360ec87981 */ /* 0x000f64000c1e1100 */
[----:B-----5:R-:W-:-:S05]  /*3ba0*/  PRMT R0, R200, 0x8880, RZ ;  /* 0x00008880c8007816 */ /* 0x020fca00000000ff */
[----:B------:R-:W-:-:S07]  /*3bb0*/  IMAD R213, R0, R201, RZ ;  /* 0x000000c900d57224 */ /* 0x000fce00078e02ff */
.L_x_66:
[----:B------:R-:W-:Y:S05]  /*3bc0*/  BSYNC B1 ;  /* 0x0000000000017941 */ /* 0x000fea0003800000 */
.L_x_65:
        /* <DEDUP_REMOVED lines=9> */
.L_x_68:
[----:B------:R-:W-:Y:S05]  /*3c60*/  BSYNC B1 ;  /* 0x0000000000017941 */ /* 0x000fea0003800000 */
.L_x_67:
[----:B------:R-:W-:Y:S01]  /*3c70*/  @!P4 IMAD R191, R191, R202, R213 ;  /* 0x000000cabfbfc224 */ /* 0x000fe200078e02d5 */
[----:B------:R-:W-:Y:S04]  /*3c80*/  BSSY B1, `(.L_x_69) ;  /* 0x0000006000017945 */ /* 0x000fe80003800000 */
[----:B------:R0:W-:Y:S01]  /*3c90*/  @!P4 STG.E.U8 desc[UR54][R10.64+0x9], R191 ;  /* 0x000009bf0a00c986 */ /* 0x0001e2000c101136 */
[----:B------:R-:W-:Y:S05]  /*3ca0*/  @P5 BRA `(.L_x_70) ;  /* 0x00000000000c5947 */ /* 0x000fea0003800000 */
[----:B------:R-:W5:Y:S02]  /*3cb0*/  LDG.E.U8 R200, desc[UR54][R208.64+0x10] ;  /* 0x00001036d0c87981 */ /* 0x000f64000c1e1100 */
[----:B-----5:R-:W-:-:S05]  /*3cc0*/  PRMT R0, R200, 0x8880, RZ ;  /* 0x00008880c8007816 */ /* 0x020fca00000000ff */
[----:B------:R-:W-:-:S07]  /*3cd0*/  IMAD R213, R0, R201, RZ ;  /* 0x000000c900d57224 */ /* 0x000fce00078e02ff */
.L_x_70:
[----:B------:R-:W-:Y:S05]  /*3ce0*/  BSYNC B1 ;  /* 0x0000000000017941 */ /* 0x000fea0003800000 */
.L_x_69:
        /* <DEDUP_REMOVED lines=9> */
.L_x_72:
[----:B------:R-:W-:Y:S05]  /*3d80*/  BSYNC B1 ;  /* 0x0000000000017941 */ /* 0x000fea0003800000 */
.L_x_71:
[----:B------:R-:W-:Y:S01]  /*3d90*/  @!P4 IMAD R177, R177, R202, R213 ;  /* 0x000000cab1b1c224 */ /* 0x000fe200078e02d5 */
[----:B------:R-:W-:Y:S04]  /*3da0*/  BSSY B1, `(.L_x_73) ;  /* 0x0000006000017945 */ /* 0x000fe80003800000 */
[----:B------:R0:W-:Y:S01]  /*3db0*/  @!P4 STG.E.U8 desc[UR54][R4.64+0x11], R177 ;  /* 0x000011b10400c986 */ /* 0x0001e2000c101136 */
[----:B------:R-:W-:Y:S05]  /*3dc0*/  @P5 BRA `(.L_x_74) ;  /* 0x00000000000c5947 */ /* 0x000fea0003800000 */
[----:B------:R-:W5:Y:S02]  /*3dd0*/  LDG.E.U8 R200, desc[UR54][R22.64+0x10] ;  /* 0x0000103616c87981 */ /* 0x000f64000c1e1100 */
[----:B-----5:R-:W-:-:S05]  /*3de0*/  PRMT R0, R200, 0x8880, RZ ;  /* 0x00008880c8007816 */ /* 0x020fca00000000ff */
[----:B------:R-:W-:-:S07]  /*3df0*/  IMAD R213, R0, R201, RZ ;  /* 0x000000c900d57224 */ /* 0x000fce00078e02ff */
.L_x_74:
[----:B------:R-:W-:Y:S05]  /*3e00*/  BSYNC B1 ;  /* 0x0000000000017941 */ /* 0x000fea0003800000 */
.L_x_73:
        /* <DEDUP_REMOVED lines=9> */
.L_x_76:
[----:B------:R-:W-:Y:S05]  /*3ea0*/  BSYNC B1 ;  /* 0x0000000000017941 */ /* 0x000fea0003800000 */
.L_x_75:
[----:B------:R-:W-:Y:S01]  /*3eb0*/  @!P4 IMAD R179, R179, R202, R213 ;  /* 0x000000cab3b3c224 */ /* 0x000fe200078e02d5 */
[----:B------:R-:W-:Y:S04]  /*3ec0*/  BSSY B1, `(.L_x_77) ;  /* 0x0000006000017945 */ /* 0x000fe80003800000 */
[----:B------:R0:W-:Y:S01]  /*3ed0*/  @!P4 STG.E.U8 desc[UR54][R6.64+0x11], R179 ;  /* 0x000011b30600c986 */ /* 0x0001e2000c101136 */
[----:B------:R-:W-:Y:S05]  /*3ee0*/  @P5 BRA `(.L_x_78) ;  /* 0x00000000000c5947 */ /* 0x000fea0003800000 */
[----:B------:R-:W5:Y:S02]  /*3ef0*/  LDG.E.U8 R200, desc[UR54][R208.64+0x18] ;  /* 0x00001836d0c87981 */ /* 0x000f64000c1e1100 */
[----:B-----5:R-:W-:-:S05]  /*3f00*/  PRMT R0, R200, 0x8880, RZ ;  /* 0x00008880c8007816 */ /* 0x020fca00000000ff */
[----:B------:R-:W-:-:S07]  /*3f10*/  IMAD R213, R0, R201, RZ ;  /* 0x000000c900d57224 */ /* 0x000fce00078e02ff */
.L_x_78:
[----:B------:R-:W-:Y:S05]  /*3f20*/  BSYNC B1 ;  /* 0x0000000000017941 */ /* 0x000fea0003800000 */
.L_x_77:
        /* <DEDUP_REMOVED lines=9> */
.L_x_80:
[----:B------:R-:W-:Y:S05]  /*3fc0*/  BSYNC B1 ;  /* 0x0000000000017941 */ /* 0x000fea0003800000 */
.L_x_79:
[----:B------:R-:W-:Y:S01]  /*3fd0*/  @!P4 IMAD R181, R181, R202, R213 ;  /* 0x000000cab5b5c224 */ /* 0x000fe200078e02d5 */
[----:B------:R-:W-:Y:S04]  /*3fe0*/  BSSY B1, `(.L_x_81) ;  /* 0x0000006000017945 */ /* 0x000fe80003800000 */
[----:B------:R0:W-:Y:S01]  /*3ff0*/  @!P4 STG.E.U8 desc[UR54][R4.64+0x19], R181 ;  /* 0x000019b50400c986 */ /* 0x0001e2000c101136 */
[----:B------:R-:W-:Y:S05]  /*4000*/  @P5 BRA `(.L_x_82) ;  /* 0x00000000000c5947 */ /* 0x000fea0003800000 */
[----:B------:R-:W5:Y:S02]  /*4010*/  LDG.E.U8 R200, desc[UR54][R22.64+0x18] ;  /* 0x0000183616c87981 */ /* 0x000f64000c1e1100 */
[----:B-----5:R-:W-:-:S05]  /*4020*/  PRMT R0, R200, 0x8880, RZ ;  /* 0x00008880c8007816 */ /* 0x020fca00000000ff */
[----:B------:R-:W-:-:S07]  /*4030*/  IMAD R213, R0, R201, RZ ;  /* 0x000000c900d57224 */ /* 0x000fce00078e02ff */
.L_x_82:
[----:B------:R-:W-:Y:S05]  /*4040*/  BSYNC B1 ;  /* 0x0000000000017941 */ /* 0x000fea0003800000 */
.L_x_81:
        /* <DEDUP_REMOVED lines=9> */
.L_x_84:
[----:B------:R-:W-:Y:S05]  /*40e0*/  BSYNC B1 ;  /* 0x0000000000017941 */ /* 0x000fea0003800000 */
.L_x_83:
[----:B------:R-:W-:Y:S01]  /*40f0*/  @!P4 IMAD R183, R183, R202, R213 ;  /* 0x000000cab7b7c224 */ /* 0x000fe200078e02d5 */
[----:B------:R-:W-:Y:S04]  /*4100*/  BSSY B1, `(.L_x_85) ;  /* 0x0000006000017945 */ /* 0x000fe80003800000 */
[----:B------:R0:W-:Y:S01]  /*4110*/  @!P4 STG.E.U8 desc[UR54][R6.64+0x19], R183 ;  /* 0x000019b70600c986 */ /* 0x0001e2000c101136 */
[----:B------:R-:W-:Y:S05]  /*4120*/  @P5 BRA `(.L_x_86) ;  /* 0x00000000000c5947 */ /* 0x000fea0003800000 */
[----:B------:R-:W5:Y:S02]  /*4130*/  LDG.E.U8 R200, desc[UR54][R192.64+0x10] ;  /* 0x00001036c0c87981 */ /* 0x000f64000c1e1100 */
[----:B-----5:R-:W-:-:S05]  /*4140*/  PRMT R0, R200, 0x8880, RZ ;  /* 0x00008880c8007816 */ /* 0x020fca00000000ff */
[----:B------:R-:W-:-:S07]  /*4150*/  IMAD R213, R0, R201, RZ ;  /* 0x000000c900d57224 */ /* 0x000fce00078e02ff */
.L_x_86:
[----:B------:R-:W-:Y:S05]  /*4160*/  BSYNC B1 ;  /* 0x0000000000017941 */ /* 0x000fea0003800000 */
.L_x_85:
        /* <DEDUP_REMOVED lines=9> */
.L_x_88:
[----:B------:R-:W-:Y:S05]  /*4200*/  BSYNC B1 ;  /* 0x0000000000017941 */ /* 0x000fea0003800000 */
.L_x_87:
[----:B------:R-:W-:Y:S01]  /*4210*/  @!P4 IMAD R169, R169, R202, R213 ;  /* 0x000000caa9a9c224 */ /* 0x000fe200078e02d5 */
[----:B------:R-:W-:Y:S04]  /*4220*/  BSSY B1, `(.L_x_89) ;  /* 0x0000006000017945 */ /* 0x000fe80003800000 */
[----:B------:R0:W-:Y:S01]  /*4230*/  @!P4 STG.E.U8 desc[UR54][R8.64+0x11], R169 ;  /* 0x000011a90800c986 */ /* 0x0001e2000c101136 */
[----:B------:R-:W-:Y:S05]  /*4240*/  @P5 BRA `(.L_x_90) ;  /* 0x00000000000c5947 */ /* 0x000fea0003800000 */
[----:B------:R-:W5:Y:S02]  /*4250*/  LDG.E.U8 R200, desc[UR54][R14.64+0x10] ;  /* 0x000010360ec87981 */ /* 0x000f64000c1e1100 */
[----:B-----5:R-:W-:-:S05]  /*4260*/  PRMT R0, R200, 0x8880, RZ ;  /* 0x00008880c8007816 */ /* 0x020fca00000000ff */
[----:B------:R-:W-:-:S07]  /*4270*/  IMAD R213, R0, R201, RZ ;  /* 0x000000c900d57224 */ /* 0x000fce00078e02ff */
.L_x_90:
[----:B------:R-:W-:Y:S05]  /*4280*/  BSYNC B1 ;  /* 0x0000000000017941 */ /* 0x000fea0003800000 */
.L_x_89:
        /* <DEDUP_REMOVED lines=9> */
.L_x_92:
[----:B------:R-:W-:Y:S05]  /*4320*/  BSYNC B1 ;  /* 0x0000000000017941 */ /* 0x000fea0003800000 */
.L_x_91:
[----:B------:R-:W-:Y:S01]  /*4330*/  @!P4 IMAD R171, R171, R202, R213 ;  /* 0x000000caababc224 */ /* 0x000fe200078e02d5 */
[----:B------:R-:W-:Y:S04]  /*4340*/  BSSY B1, `(.L_x_93) ;  /* 0x0000006000017945 */ /* 0x000fe80003800000 */
[----:B------:R0:W-:Y:S01]  /*4350*/  @!P4 STG.E.U8 desc[UR54][R10.64+0x11], R171 ;  /* 0x000011ab0a00c986 */ /* 0x0001e2000c101136 */
[----:B------:R-:W-:Y:S05]  /*4360*/  @P5 BRA `(.L_x_94) ;  /* 0x00000000000c5947 */ /* 0x000fea0003800000 */
[----:B------:R-:W5:Y:S02]  /*4370*/  LDG.E.U8 R200, desc[UR54][R192.64+0x18] ;  /* 0x00001836c0c87981 */ /* 0x000f64000c1e1100 */
[----:B-----5:R-:W-:-:S05]  /*4380*/  PRMT R0, R200, 0x8880, RZ ;  /* 0x00008880c8007816 */ /* 0x020fca00000000ff */
[----:B------:R-:W-:-:S07]  /*4390*/  IMAD R213, R0, R201, RZ ;  /* 0x000000c900d57224 */ /* 0x000fce00078e02ff */
.L_x_94:
[----:B------:R-:W-:Y:S05]  /*43a0*/  BSYNC B1 ;  /* 0x0000000000017941 */ /* 0x000fea0003800000 */
.L_x_93:
        /* <DEDUP_REMOVED lines=9> */
.L_x_96:
[----:B------:R-:W-:Y:S05]  /*4440*/  BSYNC B1 ;  /* 0x0000000000017941 */ /* 0x000fea0003800000 */
.L_x_95:
[----:B------:R-:W-:Y:S01]  /*4450*/  @!P4 IMAD R173, R173, R202, R213 ;  /* 0x000000caadadc224 */ /* 0x000fe200078e02d5 */
[----:B------:R-:W-:Y:S04]  /*4460*/  BSSY B1, `(.L_x_97) ;  /* 0x0000006000017945 */ /* 0x000fe80003800000 */
[----:B------:R0:W-:Y:S01]  /*4470*/  @!P4 STG.E.U8 desc[UR54][R8.64+0x19], R173 ;  /* 0x000019ad0800c986 */ /* 0x0001e2000c101136 */
[----:B------:R-:W-:Y:S05]  /*4480*/  @P5 BRA `(.L_x_98) ;  /* 0x00000000000c5947 */ /* 0x000fea0003800000 */
[----:B------:R-:W5:Y:S02]  /*4490*/  LDG.E.U8 R200, desc[UR54][R14.64+0x18] ;  /* 0x000018360ec87981 */ /* 0x000f64000c1e1100 */
[----:B-----5:R-:W-:-:S05]  /*44a0*/  PRMT R0, R200, 0x8880, RZ ;  /* 0x00008880c8007816 */ /* 0x020fca00000000ff */
[----:B------:R-:W-:-:S07]  /*44b0*/  IMAD R213, R0, R201, RZ ;  /* 0x000000c900d57224 */ /* 0x000fce00078e02ff */
.L_x_98:
[----:B------:R-:W-:Y:S05]  /*44c0*/  BSYNC B1 ;  /* 0x0000000000017941 */ /* 0x000fea0003800000 */
.L_x_97:
        /* <DEDUP_REMOVED lines=9> */
.L_x_100:
[----:B------:R-:W-:Y:S05]  /*4560*/  BSYNC B1 ;  /* 0x0000000000017941 */ /* 0x000fea0003800000 */
.L_x_99:
[----:B------:R-:W-:Y:S01]  /*4570*/  @!P4 IMAD R175, R175, R202, R213 ;  /* 0x000000caafafc224 */ /* 0x000fe200078e02d5 */
[----:B------:R-:W-:Y:S04]  /*4580*/  BSSY B1, `(.L_x_101) ;  /* 0x0000006000017945 */ /* 0x000fe80003800000 */
[----:B------:R0:W-:Y:S01]  /*4590*/  @!P4 STG.E.U8 desc[UR54][R10.64+0x19], R175 ;  /* 0x000019af0a00c986 */ /* 0x0001e2000c101136 */
[----:B------:R-:W-:Y:S05]  /*45a0*/  @P5 BRA `(.L_x_102) ;  /* 0x00000000000c5947 */ /* 0x000fea0003800000 */
[----:B------:R-:W5:Y:S02]  /*45b0*/  LDG.E.U8 R200, desc[UR54][R208.64+0x20] ;  /* 0x00002036d0c87981 */ /* 0x000f64000c1e1100 */
[----:B-----5:R-:W-:-:S05]  /*45c0*/  PRMT R0, R200, 0x8880, RZ ;  /* 0x00008880c8007816 */ /* 0x020fca00000000ff */
[----:B------:R-:W-:-:S07]  /*45d0*/  IMAD R213, R0, R201, RZ ;  /* 0x000000c900d57224 */ /* 0x000fce00078e02ff */
.L_x_102:
[----:B------:R-:W-:Y:S05]  /*45e0*/  BSYNC B1 ;  /* 0x0000000000017941 */ /* 0x000fea0003800000 */
.L_x_101:
        /* <DEDUP_REMOVED lines=9> */
.L_x_104:
[----:B------:R-:W-:Y:S05]  /*4680*/  BSYNC B1 ;  /* 0x0000000000017941 */ /* 0x000fea0003800000 */
.L_x_103:
[----:B------:R-:W-:Y:S01]  /*4690*/  @!P4 IMAD R161, R161, R202, R213 ;  /* 0x000000caa1a1c224 */ /* 0x000fe200078e02d5 */
[----:B------:R-:W-:Y:S04]  /*46a0*/  BSSY B1, `(.L_x_105) ;  /* 0x0000006000017945 */ /* 0x000fe80003800000 */
[----:B------:R0:W-:Y:S01]  /*46b0*/  @!P4 STG.E.U8 desc[UR54][R4.64+0x21], R161 ;  /* 0x000021a10400c986 */ /* 0x0001e2000c101136 */
[----:B------:R-:W-:Y:S05]  /*46c0*/  @P5 BRA `(.L_x_106) ;  /* 0x00000000000c5947 */ /* 0x000fea0003800000 */
[----:B------:R-:W5:Y:S02]  /*46d0*/  LDG.E.U8 R200, desc[UR54][R22.64+0x20] ;  /* 0x0000203616c87981 */ /* 0x000f64000c1e1100 */
[----:B-----5:R-:W-:-:S05]  /*46e0*/  PRMT R0, R200, 0x8880, RZ ;  /* 0x00008880c8007816 */ /* 0x020fca00000000ff */
[----:B------:R-:W-:-:S07]  /*46f0*/  IMAD R213, R0, R201, RZ ;  /* 0x000000c900d57224 */ /* 0x000fce00078e02ff */
.L_x_106:
[----:B------:R-:W-:Y:S05]  /*4700*/  BSYNC B1 ;  /* 0x0000000000017941 */ /* 0x000fea0003800000 */
.L_x_105:
        /* <DEDUP_REMOVED lines=9> */
.L_x_108:
[----:B------:R-:W-:Y:S05]  /*47a0*/  BSYNC B1 ;  /* 0x0000000000017941 */ /* 0x000fea0003800000 */
.L_x_107:
[----:B------:R-:W-:Y:S01]  /*47b0*/  @!P4 IMAD R163, R163, R202, R213 ;  /* 0x000000caa3a3c224 */ /* 0x000fe200078e02d5 */
[----:B------:R-:W-:Y:S04]  /*47c0*/  BSSY B1, `(.L_x_109) ;  /* 0x0000006000017945 */ /* 0x000fe80003800000 */
[----:B------:R0:W-:Y:S01]  /*47d0*/  @!P4 STG.E.U8 desc[UR54][R6.64+0x21], R163 ;  /* 0x000021a30600c986 */ /* 0x0001e2000c101136 */
[----:B------:R-:W-:Y:S05]  /*47e0*/  @P5 BRA `(.L_x_110) ;  /* 0x00000000000c5947 */ /* 0x000fea0003800000 */
[----:B------:R-:W5:Y:S02]  /*47f0*/  LDG.E.U8 R200, desc[UR54][R208.64+0x28] ;  /* 0x00002836d0c87981 */ /* 0x000f64000c1e1100 */
[----:B-----5:R-:W-:-:S05]  /*4800*/  PRMT R0, R200, 0x8880, RZ ;  /* 0x00008880c8007816 */ /* 0x020fca00000000ff */
[----:B------:R-:W-:-:S07]  /*4810*/  IMAD R213, R0, R201, RZ ;  /* 0x000000c900d57224 */ /* 0x000fce00078e02ff */
.L_x_110:
[----:B------:R-:W-:Y:S05]  /*4820*/  BSYNC B1 ;  /* 0x0000000000017941 */ /* 0x000fea0003800000 */
.L_x_109:
        /* <DEDUP_REMOVED lines=9> */
.L_x_112:
[----:B------:R-:W-:Y:S05]  /*48c0*/  BSYNC B1 ;  /* 0x0000000000017941 */ /* 0x000fea0003800000 */
.L_x_111:
[----:B------:R-:W-:Y:S01]  /*48d0*/  @!P4 IMAD R165, R165, R202, R213 ;  /* 0x000000caa5a5c224 */ /* 0x000fe200078e02d5 */
[----:B------:R-:W-:Y:S04]  /*48e0*/  BSSY B1, `(.L_x_113) ;  /* 0x0000006000017945 */ /* 0x000fe80003800000 */
[----:B------:R0:W-:Y:S01]  /*48f0*/  @!P4 STG.E.U8 desc[UR54][R4.64+0x29], R165 ;  /* 0x000029a50400c986 */ /* 0x0001e2000c101136 */
[----:B------:R-:W-:Y:S05]  /*4900*/  @P5 BRA `(.L_x_114) ;  /* 0x00000000000c5947 */ /* 0x000fea0003800000 */
[----:B------:R-:W5:Y:S02]  /*4910*/  LDG.E.U8 R200, desc[UR54][R22.64+0x28] ;  /* 0x0000283616c87981 */ /* 0x000f64000c1e1100 */
[----:B-----5:R-:W-:-:S05]  /*4920*/  PRMT R0, R200, 0x8880, RZ ;  /* 0x00008880c8007816 */ /* 0x020fca00000000ff */
[----:B------:R-:W-:-:S07]  /*4930*/  IMAD R213, R0, R201, RZ ;  /* 0x000000c900d57224 */ /* 0x000fce00078e02ff */
.L_x_114:
[----:B------:R-:W-:Y:S05]  /*4940*/  BSYNC B1 ;  /* 0x0000000000017941 */ /* 0x000fea0003800000 */
.L_x_113:
        /* <DEDUP_REMOVED lines=9> */
.L_x_116:
[----:B------:R-:W-:Y:S05]  /*49e0*/  BSYNC B1 ;  /* 0x0000000000017941 */ /* 0x000fea0003800000 */
.L_x_115:
[----:B------:R-:W-:Y:S01]  /*49f0*/  @!P4 IMAD R167, R167, R202, R213 ;  /* 0x000000caa7a7c224 */ /* 0x000fe200078e02d5 */
[----:B------:R-:W-:Y:S04]  /*4a00*/  BSSY B1, `(.L_x_117) ;  /* 0x0000006000017945 */ /* 0x000fe80003800000 */
[----:B------:R0:W-:Y:S01]  /*4a10*/  @!P4 STG.E.U8 desc[UR54][R6.64+0x29], R167 ;  /* 0x000029a70600c986 */ /* 0x0001e2000c101136 */
[----:B------:R-:W-:Y:S05]  /*4a20*/  @P5 BRA `(.L_x_118) ;  /* 0x00000000000c5947 */ /* 0x000fea0003800000 */
[----:B------:R-:W5:Y:S02]  /*4a30*/  LDG.E.U8 R200, desc[UR54][R192.64+0x20] ;  /* 0x00002036c0c87981 */ /* 0x000f64000c1e1100 */
[----:B-----5:R-:W-:-:S05]  /*4a40*/  PRMT R0, R200, 0x8880, RZ ;  /* 0x00008880c8007816 */ /* 0x020fca00000000ff */
[----:B------:R-:W-:-:S07]  /*4a50*/  IMAD R213, R0, R201, RZ ;  /* 0x000000c900d57224 */ /* 0x000fce00078e02ff */
.L_x_118:
[----:B------:R-:W-:Y:S05]  /*4a60*/  BSYNC B1 ;  /* 0x0000000000017941 */ /* 0x000fea0003800000 */
.L_x_117:
        /* <DEDUP_REMOVED lines=9> */
.L_x_120:
[----:B------:R-:W-:Y:S05]  /*4b00*/  BSYNC B1 ;  /* 0x0000000000017941 */ /* 0x000fea0003800000 */
.L_x_119:
[----:B------:R-:W-:Y:S01]  /*4b10*/  @!P4 IMAD R153, R153, R202, R213 ;  /* 0x000000ca9999c224 */ /* 0x000fe200078e02d5 */
[----:B------:R-:W-:Y:S04]  /*4b20*/  BSSY B1, `(.L_x_121) ;  /* 0x0000006000017945 */ /* 0x000fe80003800000 */
[----:B------:R0:W-:Y:S01]  /*4b30*/  @!P4 STG.E.U8 desc[UR54][R8.64+0x21], R153 ;  /* 0x000021990800c986 */ /* 0x0001e2000c101136 */
[----:B------:R-:W-:Y:S05]  /*4b40*/  @P5 BRA `(.L_x_122) ;  /* 0x00000000000c5947 */ /* 0x000fea0003800000 */
[----:B------:R-:W5:Y:S02]  /*4b50*/  LDG.E.U8 R200, desc[UR54][R14.64+0x20] ;  /* 0x000020360ec87981 */ /* 0x000f64000c1e1100 */
[----:B-----5:R-:W-:-:S05]  /*4b60*/  PRMT R0, R200, 0x8880, RZ ;  /* 0x00008880c8007816 */ /* 0x020fca00000000ff */
[----:B------:R-:W-:-:S07]  /*4b70*/  IMAD R213, R0, R201, RZ ;  /* 0x000000c900d57224 */ /* 0x000fce00078e02ff */
.L_x_122:
[----:B------:R-:W-:Y:S05]  /*4b80*/  BSYNC B1 ;  /* 0x0000000000017941 */ /* 0x000fea0003800000 */
.L_x_121:
        /* <DEDUP_REMOVED lines=9> */
.L_x_124:
[----:B------:R-:W-:Y:S05]  /*4c20*/  BSYNC B1 ;  /* 0x0000000000017941 */ /* 0x000fea0003800000 */
.L_x_123:
[----:B------:R-:W-:Y:S01]  /*4c30*/  @!P4 IMAD R155, R155, R202, R213 ;  /* 0x000000ca9b9bc224 */ /* 0x000fe200078e02d5 */
[----:B------:R-:W-:Y:S04]  /*4c40*/  BSSY B1, `(.L_x_125) ;  /* 0x0000006000017945 */ /* 0x000fe80003800000 */
[----:B------:R0:W-:Y:S01]  /*4c50*/  @!P4 STG.E.U8 desc[UR54][R10.64+0x21], R155 ;  /* 0x0000219b0a00c986 */ /* 0x0001e2000c101136 */
[----:B------:R-:W-:Y:S05]  /*4c60*/  @P5 BRA `(.L_x_126) ;  /* 0x00000000000c5947 */ /* 0x000fea0003800000 */
[----:B------:R-:W5:Y:S02]  /*4c70*/  LDG.E.U8 R200, desc[UR54][R192.64+0x28] ;  /* 0x00002836c0c87981 */ /* 0x000f64000c1e1100 */
[----:B-----5:R-:W-:-:S05]  /*4c80*/  PRMT R0, R200, 0x8880, RZ ;  /* 0x00008880c8007816 */ /* 0x020fca00000000ff */
[----:B------:R-:W-:-:S07]  /*4c90*/  IMAD R213, R0, R201, RZ ;  /* 0x000000c900d57224 */ /* 0x000fce00078e02ff */
.L_x_126:
[----:B------:R-:W-:Y:S05]  /*4ca0*/  BSYNC B1 ;  /* 0x0000000000017941 */ /* 0x000fea0003800000 */
.L_x_125:
        /* <DEDUP_REMOVED lines=9> */
.L_x_128:
[----:B------:R-:W-:Y:S05]  /*4d40*/  BSYNC B1 ;  /* 0x0000000000017941 */ /* 0x000fea0003800000 */
.L_x_127:
[----:B------:R-:W-:Y:S01]  /*4d50*/  @!P4 IMAD R157, R157, R202, R213 ;  /* 0x000000ca9d9dc224 */ /* 0x000fe200078e02d5 */
[----:B------:R-:W-:Y:S04]  /*4d60*/  BSSY B1, `(.L_x_129) ;  /* 0x0000006000017945 */ /* 0x000fe80003800000 */
[----:B------:R0:W-:Y:S01]  /*4d70*/  @!P4 STG.E.U8 desc[UR54][R8.64+0x29], R157 ;  /* 0x0000299d0800c986 */ /* 0x0001e2000c101136 */
[----:B------:R-:W-:Y:S05]  /*4d80*/  @P5 BRA `(.L_x_130) ;  /* 0x00000000000c5947 */ /* 0x000fea0003800000 */
[----:B------:R-:W5:Y:S02]  /*4d90*/  LDG.E.U8 R200, desc[UR54][R14.64+0x28] ;  /* 0x000028360ec87981 */ /* 0x000f64000c1e1100 */
[----:B-----5:R-:W-:-:S05]  /*4da0*/  PRMT R0, R200, 0x8880, RZ ;  /* 0x00008880c8007816 */ /* 0x020fca00000000ff */
[----:B------:R-:W-:-:S07]  /*4db0*/  IMAD R213, R0, R201, RZ ;  /* 0x000000c900d57224 */ /* 0x000fce00078e02ff */
.L_x_130:
[----:B------:R-:W-:Y:S05]  /*4dc0*/  BSYNC B1 ;  /* 0x0000000000017941 */ /* 0x000fea0003800000 */
.L_x_129:
        /* <DEDUP_REMOVED lines=9> */
.L_x_132:
[----:B------:R-:W-:Y:S05]  /*4e60*/  BSYNC B1 ;  /* 0x0000000000017941 */ /* 0x000fea0003800000 */
.L_x_131:
[----:B------:R-:W-:Y:S01]  /*4e70*/  @!P4 IMAD R159, R159, R202, R213 ;  /* 0x000000ca9f9fc224 */ /* 0x000fe200078e02d5 */
[----:B------:R-:W-:Y:S04]  /*4e80*/  BSSY B1, `(.L_x_133) ;  /* 0x0000006000017945 */ /* 0x000fe80003800000 */
[----:B------:R0:W-:Y:S01]  /*4e90*/  @!P4 STG.E.U8 desc[UR54][R10.64+0x29], R159 ;  /* 0x0000299f0a00c986 */ /* 0x0001e2000c101136 */
[----:B------:R-:W-:Y:S05]  /*4ea0*/  @P5 BRA `(.L_x_134) ;  /* 0x00000000000c5947 */ /* 0x000fea0003800000 */
[----:B------:R-:W5:Y:S02]  /*4eb0*/  LDG.E.U8 R200, desc[UR54][R208.64+0x30] ;  /* 0x00003036d0c87981 */ /* 0x000f64000c1e1100 */
[----:B-----5:R-:W-:-:S05]  /*4ec0*/  PRMT R0, R200, 0x8880, RZ ;  /* 0x00008880c8007816 */ /* 0x020fca00000000ff */
[----:B------:R-:W-:-:S07]  /*4ed0*/  IMAD R213, R0, R201, RZ ;  /* 0x000000c900d57224 */ /* 0x000fce00078e02ff */
.L_x_134:
[----:B------:R-:W-:Y:S05]  /*4ee0*/  BSYNC B1 ;  /* 0x0000000000017941 */ /* 0x000fea0003800000 */
.L_x_133:
        /* <DEDUP_REMOVED lines=9> */
.L_x_136:
[----:B------:R-:W-:Y:S05]  /*4f80*/  BSYNC B1 ;  /* 0x0000000000017941 */ /* 0x000fea0003800000 */
.L_x_135:
[----:B------:R-:W-:Y:S01]  /*4f90*/  @!P4 IMAD R145, R145, R202, R213 ;  /* 0x000000ca9191c224 */ /* 0x000fe200078e02d5 */
[----:B------:R-:W-:Y:S04]  /*4fa0*/  BSSY B1, `(.L_x_137) ;  /* 0x0000006000017945 */ /* 0x000fe80003800000 */
[----:B------:R0:W-:Y:S01]  /*4fb0*/  @!P4 STG.E.U8 desc[UR54][R4.64+0x31], R145 ;  /* 0x000031910400c986 */ /* 0x0001e2000c101136 */
[----:B------:R-:W-:Y:S05]  /*4fc0*/  @P5 BRA `(.L_x_138) ;  /* 0x00000000000c5947 */ /* 0x000fea0003800000 */
[----:B------:R-:W5:Y:S02]  /*4fd0*/  LDG.E.U8 R200, desc[UR54][R22.64+0x30] ;  /* 0x0000303616c87981 */ /* 0x000f64000c1e1100 */
[----:B-----5:R-:W-:-:S05]  /*4fe0*/  PRMT R0, R200, 0x8880, RZ ;  /* 0x00008880c8007816 */ /* 0x020fca00000000ff */
[----:B------:R-:W-:-:S07]  /*4ff0*/  IMAD R213, R0, R201, RZ ;  /* 0x000000c900d57224 */ /* 0x000fce00078e02ff */
.L_x_138:
[----:B------:R-:W-:Y:S05]  /*5000*/  BSYNC B1 ;  /* 0x0000000000017941 */ /* 0x000fea0003800000 */
.L_x_137:
        /* <DEDUP_REMOVED lines=9> */
.L_x_140:
[----:B------:R-:W-:Y:S05]  /*50a0*/  BSYNC B1 ;  /* 0x0000000000017941 */ /* 0x000fea0003800000 */
.L_x_139:
[----:B------:R-:W-:Y:S01]  /*50b0*/  @!P4 IMAD R147, R147, R202, R213 ;  /* 0x000000ca9393c224 */ /* 0x000fe200078e02d5 */
[----:B------:R-:W-:Y:S04]  /*50c0*/  BSSY B1, `(.L_x_141) ;  /* 0x0000006000017945 */ /* 0x000fe80003800000 */
[----:B------:R0:W-:Y:S01]  /*50d0*/  @!P4 STG.E.U8 desc[UR54][R6.64+0x31], R147 ;  /* 0x000031930600c986 */ /* 0x0001e2000c101136 */
[----:B------:R-:W-:Y:S05]  /*50e0*/  @P5 BRA `(.L_x_142) ;  /* 0x00000000000c5947 */ /* 0x000fea0003800000 */
[----:B------:R-:W5:Y:S02]  /*50f0*/  LDG.E.U8 R200, desc[UR54][R208.64+0x38] ;  /* 0x00003836d0c87981 */ /* 0x000f64000c1e1100 */
[----:B-----5:R-:W-:-:S05]  /*5100*/  PRMT R0, R200, 0x8880, RZ ;  /* 0x00008880c8007816 */ /* 0x020fca00000000ff */
[----:B------:R-:W-:-:S07]  /*5110*/  IMAD R213, R0, R201, RZ ;  /* 0x000000c900d57224 */ /* 0x000fce00078e02ff */
.L_x_142:
[----:B------:R-:W-:Y:S05]  /*5120*/  BSYNC B1 ;  /* 0x0000000000017941 */ /* 0x000fea0003800000 */
.L_x_141:
        /* <DEDUP_REMOVED lines=9> */
.L_x_144:
[----:B------:R-:W-:Y:S05]  /*51c0*/  BSYNC B1 ;  /* 0x0000000000017941 */ /* 0x000fea0003800000 */
.L_x_143:
[----:B------:R-:W-:Y:S01]  /*51d0*/  @!P4 IMAD R149, R149, R202, R213 ;  /* 0x000000ca9595c224 */ /* 0x000fe200078e02d5 */
[----:B------:R-:W-:Y:S04]  /*51e0*/  BSSY B1, `(.L_x_145) ;  /* 0x0000006000017945 */ /* 0x000fe80003800000 */
[----:B------:R0:W-:Y:S01]  /*51f0*/  @!P4 STG.E.U8 desc[UR54][R4.64+0x39], R149 ;  /* 0x000039950400c986 */ /* 0x0001e2000c101136 */
[----:B------:R-:W-:Y:S05]  /*5200*/  @P5 BRA `(.L_x_146) ;  /* 0x00000000000c5947 */ /* 0x000fea0003800000 */
[----:B------:R-:W5:Y:S02]  /*5210*/  LDG.E.U8 R200, desc[UR54][R22.64+0x38] ;  /* 0x0000383616c87981 */ /* 0x000f64000c1e1100 */
[----:B-----5:R-:W-:-:S05]  /*5220*/  PRMT R0, R200, 0x8880, RZ ;  /* 0x00008880c8007816 */ /* 0x020fca00000000ff */
[----:B------:R-:W-:-:S07]  /*5230*/  IMAD R213, R0, R201, RZ ;  /* 0x000000c900d57224 */ /* 0x000fce00078e02ff */
.L_x_146:
[----:B------:R-:W-:Y:S05]  /*5240*/  BSYNC B1 ;  /* 0x0000000000017941 */ /* 0x000fea0003800000 */
.L_x_145:
        /* <DEDUP_REMOVED lines=9> */
.L_x_148:
[----:B------:R-:W-:Y:S05]  /*52e0*/  BSYNC B1 ;  /* 0x0000000000017941 */ /* 0x000fea0003800000 */
.L_x_147:
[----:B------:R-:W-:Y:S01]  /*52f0*/  @!P4 IMAD R151, R151, R202, R213 ;  /* 0x000000ca9797c224 */ /* 0x000fe200078e02d5 */
[----:B------:R-:W-:Y:S04]  /*5300*/  BSSY B1, `(.L_x_149) ;  /* 0x0000006000017945 */ /* 0x000fe80003800000 */
[----:B------:R0:W-:Y:S01]  /*5310*/  @!P4 STG.E.U8 desc[UR54][R6.64+0x39], R151 ;  /* 0x000039970600c986 */ /* 0x0001e2000c101136 */
[----:B------:R-:W-:Y:S05]  /*5320*/  @P5 BRA `(.L_x_150) ;  /* 0x00000000000c5947 */ /* 0x000fea0003800000 */
[----:B------:R-:W5:Y:S02]  /*5330*/  LDG.E.U8 R200, desc[UR54][R192.64+0x30] ;  /* 0x00003036c0c87981 */ /* 0x000f64000c1e1100 */
[----:B-----5:R-:W-:-:S05]  /*5340*/  PRMT R0, R200, 0x8880, RZ ;  /* 0x00008880c8007816 */ /* 0x020fca00000000ff */
[----:B------:R-:W-:-:S07]  /*5350*/  IMAD R213, R0, R201, RZ ;  /* 0x000000c900d57224 */ /* 0x000fce00078e02ff */
.L_x_150:
[----:B------:R-:W-:Y:S05]  /*5360*/  BSYNC B1 ;  /* 0x0000000000017941 */ /* 0x000fea0003800000 */
.L_x_149:
        /* <DEDUP_REMOVED lines=9> */
.L_x_152:
[----:B------:R-:W-:Y:S05]  /*5400*/  BSYNC B1 ;  /* 0x0000000000017941 */ /* 0x000fea0003800000 */
.L_x_151:
[----:B------:R-:W-:Y:S01]  /*5410*/  @!P4 IMAD R137, R137, R202, R213 ;  /* 0x000000ca8989c224 */ /* 0x000fe200078e02d5 */
[----:B------:R-:W-:Y:S04]  /*5420*/  BSSY B1, `(.L_x_153) ;  /* 0x0000006000017945 */ /* 0x000fe80003800000 */
[----:B------:R0:W-:Y:S01]  /*5430*/  @!P4 STG.E.U8 desc[UR54][R8.64+0x31], R137 ;  /* 0x000031890800c986 */ /* 0x0001e2000c101136 */
[----:B------:R-:W-:Y:S05]  /*5440*/  @P5 BRA `(.L_x_154) ;  /* 0x00000000000c5947 */ /* 0x000fea0003800000 */
[----:B------:R-:W5:Y:S02]  /*5450*/  LDG.E.U8 R200, desc[UR54][R14.64+0x30] ;  /* 0x000030360ec87981 */ /* 0x000f64000c1e1100 */
[----:B-----5:R-:W-:-:S05]  /*5460*/  PRMT R0, R200, 0x8880, RZ ;  /* 0x00008880c8007816 */ /* 0x020fca00000000ff */
[----:B------:R-:W-:-:S07]  /*5470*/  IMAD R213, R0, R201, RZ ;  /* 0x000000c900d57224 */ /* 0x000fce00078e02ff */
.L_x_154:
[----:B------:R-:W-:Y:S05]  /*5480*/  BSYNC B1 ;  /* 0x0000000000017941 */ /* 0x000fea0003800000 */
.L_x_153:
        /* <DEDUP_REMOVED lines=9> */
.L_x_156:
[----:B------:R-:W-:Y:S05]  /*5520*/  BSYNC B1 ;  /* 0x0000000000017941 */ /* 0x000fea0003800000 */
.L_x_155:
[----:B------:R-:W-:Y:S01]  /*5530*/  @!P4 IMAD R139, R139, R202, R213 ;  /* 0x000000ca8b8bc224 */ /* 0x000fe200078e02d5 */
[----:B------:R-:W-:Y:S04]  /*5540*/  BSSY B1, `(.L_x_157) ;  /* 0x0000006000017945 */ /* 0x000fe80003800000 */
[----:B------:R0:W-:Y:S01]  /*5550*/  @!P4 STG.E.U8 desc[UR54][R10.64+0x31], R139 ;  /* 0x0000318b0a00c986 */ /* 0x0001e2000c101136 */
[----:B------:R-:W-:Y:S05]  /*5560*/  @P5 BRA `(.L_x_158) ;  /* 0x00000000000c5947 */ /* 0x000fea0003800000 */
[----:B------:R-:W5:Y:S02]  /*5570*/  LDG.E.U8 R200, desc[UR54][R192.64+0x38] ;  /* 0x00003836c0c87981 */ /* 0x000f64000c1e1100 */
[----:B-----5:R-:W-:-:S05]  /*5580*/  PRMT R0, R200, 0x8880, RZ ;  /* 0x00008880c8007816 */ /* 0x020fca00000000ff */
[----:B------:R-:W-:-:S07]  /*5590*/  IMAD R213, R0, R201, RZ ;  /* 0x000000c900d57224 */ /* 0x000fce00078e02ff */
.L_x_158:
[----:B------:R-:W-:Y:S05]  /*55a0*/  BSYNC B1 ;  /* 0x0000000000017941 */ /* 0x000fea0003800000 */
.L_x_157:
        /* <DEDUP_REMOVED lines=9> */
.L_x_160:
[----:B------:R-:W-:Y:S05]  /*5640*/  BSYNC B1 ;  /* 0x0000000000017941 */ /* 0x000fea0003800000 */
.L_x_159:
[----:B------:R-:W-:Y:S01]  /*5650*/  @!P4 IMAD R141, R141, R202, R213 ;  /* 0x000000ca8d8dc224 */ /* 0x000fe200078e02d5 */
[----:B------:R-:W-:Y:S04]  /*5660*/  BSSY B1, `(.L_x_161) ;  /* 0x0000006000017945 */ /* 0x000fe80003800000 */
[----:B------:R0:W-:Y:S01]  /*5670*/  @!P4 STG.E.U8 desc[UR54][R8.64+0x39], R141 ;  /* 0x0000398d0800c986 */ /* 0x0001e2000c101136 */
[----:B------:R-:W-:Y:S05]  /*5680*/  @P5 BRA `(.L_x_162) ;  /* 0x00000000000c5947 */ /* 0x000fea0003800000 */
[----:B------:R-:W5:Y:S02]  /*5690*/  LDG.E.U8 R200, desc[UR54][R14.64+0x38] ;  /* 0x000038360ec87981 */ /* 0x000f64000c1e1100 */
[----:B-----5:R-:W-:-:S05]  /*56a0*/  PRMT R0, R200, 0x8880, RZ ;  /* 0x00008880c8007816 */ /* 0x020fca00000000ff */
[----:B------:R-:W-:-:S07]  /*56b0*/  IMAD R213, R0, R201, RZ ;  /* 0x000000c900d57224 */ /* 0x000fce00078e02ff */
.L_x_162:
[----:B------:R-:W-:Y:S05]  /*56c0*/  BSYNC B1 ;  /* 0x0000000000017941 */ /* 0x000fea0003800000 */
.L_x_161:
        /* <DEDUP_REMOVED lines=9> */
.L_x_164:
[----:B------:R-:W-:Y:S05]  /*5760*/  BSYNC B1 ;  /* 0x0000000000017941 */ /* 0x000fea0003800000 */
.L_x_163:
[----:B------:R-:W-:Y:S01]  /*5770*/  @!P4 IMAD R143, R143, R202, R213 ;  /* 0x000000ca8f8fc224 */ /* 0x000fe200078e02d5 */
[----:B------:R-:W-:Y:S04]  /*5780*/  BSSY B1, `(.L_x_165) ;  /* 0x0000006000017945 */ /* 0x000fe80003800000 */
[----:B------:R0:W-:Y:S01]  /*5790*/  @!P4 STG.E.U8 desc[UR54][R10.64+0x39], R143 ;  /* 0x0000398f0a00c986 */ /* 0x0001e2000c101136 */
[----:B------:R-:W-:Y:S05]  /*57a0*/  @P5 BRA `(.L_x_166) ;  /* 0x00000000000c5947 */ /* 0x000fea0003800000 */
[----:B------:R-:W5:Y:S02]  /*57b0*/  LDG.E.U8 R200, desc[UR54][R208.64+0x40] ;  /* 0x00004036d0c87981 */ /* 0x000f64000c1e1100 */
[----:B-----5:R-:W-:-:S05]  /*57c0*/  PRMT R0, R200, 0x8880, RZ ;  /* 0x00008880c8007816 */ /* 0x020fca00000000ff */
[----:B------:R-:W-:-:S07]  /*57d0*/  IMAD R213, R0, R201, RZ ;  /* 0x000000c900d57224 */ /* 0x000fce00078e02ff */
.L_x_166:
[----:B------:R-:W-:Y:S05]  /*57e0*/  BSYNC B1 ;  /* 0x0000000000017941 */ /* 0x000fea0003800000 */
.L_x_165:
        /* <DEDUP_REMOVED lines=9> */
.L_x_168:
[----:B------:R-:W-:Y:S05]  /*5880*/  BSYNC B1 ;  /* 0x0000000000017941 */ /* 0x000fea0003800000 */
.L_x_167:
[----:B------:R-:W-:Y:S01]  /*5890*/  @!P4 IMAD R129, R129, R202, R213 ;  /* 0x000000ca8181c224 */ /* 0x000fe200078e02d5 */
[----:B------:R-:W-:Y:S04]  /*58a0*/  BSSY B1, `(.L_x_169) ;  /* 0x0000006000017945 */ /* 0x000fe80003800000 */
[----:B------:R0:W-:Y:S01]  /*58b0*/  @!P4 STG.E.U8 desc[UR54][R4.64+0x41], R129 ;  /* 0x000041810400c986 */ /* 0x0001e2000c101136 */
[----:B------:R-:W-:Y:S05]  /*58c0*/  @P5 BRA `(.L_x_170) ;  /* 0x00000000000c5947 */ /* 0x000fea0003800000 */
[----:B------:R-:W5:Y:S02]  /*58d0*/  LDG.E.U8 R200, desc[UR54][R22.64+0x40] ;  /* 0x0000403616c87981 */ /* 0x000f64000c1e1100 */
[----:B-----5:R-:W-:-:S05]  /*58e0*/  PRMT R0, R200, 0x8880, RZ ;  /* 0x00008880c8007816 */ /* 0x020fca00000000ff */
[----:B------:R-:W-:-:S07]  /*58f0*/  IMAD R213, R0, R201, RZ ;  /* 0x000000c900d57224 */ /* 0x000fce00078e02ff */
.L_x_170:
[----:B------:R-:W-:Y:S05]  /*5900*/  BSYNC B1 ;  /* 0x0000000000017941 */ /* 0x000fea0003800000 */
.L_x_169:
        /* <DEDUP_REMOVED lines=9> */
.L_x_172:
[----:B------:R-:W-:Y:S05]  /*59a0*/  BSYNC B1 ;  /* 0x0000000000017941 */ /* 0x000fea0003800000 */
.L_x_171:
[----:B------:R-:W-:Y:S01]  /*59b0*/  @!P4 IMAD R131, R131, R202, R213 ;  /* 0x000000ca8383c224 */ /* 0x000fe200078e02d5 */
[----:B------:R-:W-:Y:S04]  /*59c0*/  BSSY B1, `(.L_x_173) ;  /* 0x0000006000017945 */ /* 0x000fe80003800000 */
[----:B------:R0:W-:Y:S01]  /*59d0*/  @!P4 STG.E.U8 desc[UR54][R6.64+0x41], R131 ;  /* 0x000041830600c986 */ /* 0x0001e2000c101136 */
[----:B------:R-:W-:Y:S05]  /*59e0*/  @P5 BRA `(.L_x_174) ;  /* 0x00000000000c5947 */ /* 0x000fea0003800000 */
[----:B------:R-:W5:Y:S02]  /*59f0*/  LDG.E.U8 R200, desc[UR54][R208.64+0x48] ;  /* 0x00004836d0c87981 */ /* 0x000f64000c1e1100 */
[----:B-----5:R-:W-:-:S05]  /*5a00*/  PRMT R0, R200, 0x8880, RZ ;  /* 0x00008880c8007816 */ /* 0x020fca00000000ff */
[----:B------:R-:W-:-:S07]  /*5a10*/  IMAD R213, R0, R201, RZ ;  /* 0x000000c900d57224 */ /* 0x000fce00078e02ff */
.L_x_174:
[----:B------:R-:W-:Y:S05]  /*5a20*/  BSYNC B1 ;  /* 0x0000000000017941 */ /* 0x000fea0003800000 */
.L_x_173:
        /* <DEDUP_REMOVED lines=9> */
.L_x_176:
[----:B------:R-:W-:Y:S05]  /*5ac0*/  BSYNC B1 ;  /* 0x0000000000017941 */ /* 0x000fea0003800000 */
.L_x_175:
[----:B------:R-:W-:Y:S01]  /*5ad0*/  @!P4 IMAD R133, R133, R202, R213 ;  /* 0x000000ca8585c224 */ /* 0x000fe200078e02d5 */
[----:B------:R-:W-:Y:S04]  /*5ae0*/  BSSY B1, `(.L_x_177) ;  /* 0x0000006000017945 */ /* 0x000fe80003800000 */
[----:B------:R0:W-:Y:S01]  /*5af0*/  @!P4 STG.E.U8 desc[UR54][R4.64+0x49], R133 ;  /* 0x000049850400c986 */ /* 0x0001e2000c101136 */
[----:B------:R-:W-:Y:S05]  /*5b00*/  @P5 BRA `(.L_x_178) ;  /* 0x00000000000c5947 */ /* 0x000fea0003800000 */
[----:B------:R-:W5:Y:S02]  /*5b10*/  LDG.E.U8 R200, desc[UR54][R22.64+0x48] ;  /* 0x0000483616c87981 */ /* 0x000f64000c1e1100 */
[----:B-----5:R-:W-:-:S05]  /*5b20*/  PRMT R0, R200, 0x8880, RZ ;  /* 0x00008880c8007816 */ /* 0x020fca00000000ff */
[----:B------:R-:W-:-:S07]  /*5b30*/  IMAD R213, R0, R201, RZ ;  /* 0x000000c900d57224 */ /* 0x000fce00078e02ff */
.L_x_178:
[----:B------:R-:W-:Y:S05]  /*5b40*/  BSYNC B1 ;  /* 0x0000000000017941 */ /* 0x000fea0003800000 */
.L_x_177:
        /* <DEDUP_REMOVED lines=9> */
.L_x_180:
[----:B------:R-:W-:Y:S05]  /*5be0*/  BSYNC B1 ;  /* 0x0000000000017941 */ /* 0x000fea0003800000 */
.L_x_179:
[----:B------:R-:W-:Y:S01]  /*5bf0*/  @!P4 IMAD R135, R135, R202, R213 ;  /* 0x000000ca8787c224 */ /* 0x000fe200078e02d5 */
[----:B------:R-:W-:Y:S04]  /*5c00*/  BSSY B1, `(.L_x_181) ;  /* 0x0000006000017945 */ /* 0x000fe80003800000 */
[----:B------:R0:W-:Y:S01]  /*5c10*/  @!P4 STG.E.U8 desc[UR54][R6.64+0x49], R135 ;  /* 0x000049870600c986 */ /* 0x0001e2000c101136 */
[----:B------:R-:W-:Y:S05]  /*5c20*/  @P5 BRA `(.L_x_182) ;  /* 0x00000000000c5947 */ /* 0x000fea0003800000 */
[----:B------:R-:W5:Y:S02]  /*5c30*/  LDG.E.U8 R200, desc[UR54][R192.64+0x40] ;  /* 0x00004036c0c87981 */ /* 0x000f64000c1e1100 */
[----:B-----5:R-:W-:-:S05]  /*5c40*/  PRMT R0, R200, 0x8880, RZ ;  /* 0x00008880c8007816 */ /* 0x020fca00000000ff */
[----:B------:R-:W-:-:S07]  /*5c50*/  IMAD R213, R0, R201, RZ ;  /* 0x000000c900d57224 */ /* 0x000fce00078e02ff */
.L_x_182:
[----:B------:R-:W-:Y:S05]  /*5c60*/  BSYNC B1 ;  /* 0x0000000000017941 */ /* 0x000fea0003800000 */
.L_x_181:
        /* <DEDUP_REMOVED lines=9> */
.L_x_184:
[----:B------:R-:W-:Y:S05]  /*5d00*/  BSYNC B1 ;  /* 0x0000000000017941 */ /* 0x000fea0003800000 */
.L_x_183:
[----:B------:R-:W-:Y:S01]  /*5d10*/  @!P4 IMAD R121, R121, R202, R213 ;  /* 0x000000ca7979c224 */ /* 0x000fe200078e02d5 */
[----:B------:R-:W-:Y:S04]  /*5d20*/  BSSY B1, `(.L_x_185) ;  /* 0x0000006000017945 */ /* 0x000fe80003800000 */
[----:B------:R0:W-:Y:S01]  /*5d30*/  @!P4 STG.E.U8 desc[UR54][R8.64+0x41], R121 ;  /* 0x000041790800c986 */ /* 0x0001e2000c101136 */
[----:B------:R-:W-:Y:S05]  /*5d40*/  @P5 BRA `(.L_x_186) ;  /* 0x00000000000c5947 */ /* 0x000fea0003800000 */
[----:B------:R-:W5:Y:S02]  /*5d50*/  LDG.E.U8 R200, desc[UR54][R14.64+0x40] ;  /* 0x000040360ec87981 */ /* 0x000f64000c1e1100 */
[----:B-----5:R-:W-:-:S05]  /*5d60*/  PRMT R0, R200, 0x8880, RZ ;  /* 0x00008880c8007816 */ /* 0x020fca00000000ff */
[----:B------:R-:W-:-:S07]  /*5d70*/  IMAD R213, R0, R201, RZ ;  /* 0x000000c900d57224 */ /* 0x000fce00078e02ff */
.L_x_186:
[----:B------:R-:W-:Y:S05]  /*5d80*/  BSYNC B1 ;  /* 0x0000000000017941 */ /* 0x000fea0003800000 */
.L_x_185:
        /* <DEDUP_REMOVED lines=9> */
.L_x_188:
[----:B------:R-:W-:Y:S05]  /*5e20*/  BSYNC B1 ;  /* 0x0000000000017941 */ /* 0x000fea0003800000 */
.L_x_187:
[----:B------:R-:W-:Y:S01]  /*5e30*/  @!P4 IMAD R123, R123, R202, R213 ;  /* 0x000000ca7b7bc224 */ /* 0x000fe200078e02d5 */
[----:B------:R-:W-:Y:S04]  /*5e40*/  BSSY B1, `(.L_x_189) ;  /* 0x0000006000017945 */ /* 0x000fe80003800000 */
[----:B------:R0:W-:Y:S01]  /*5e50*/  @!P4 STG.E.U8 desc[UR54][R10.64+0x41], R123 ;  /* 0x0000417b0a00c986 */ /* 0x0001e2000c101136 */
[----:B------:R-:W-:Y:S05]  /*5e60*/  @P5 BRA `(.L_x_190) ;  /* 0x00000000000c5947 */ /* 0x000fea0003800000 */
[----:B------:R-:W5:Y:S02]  /*5e70*/  LDG.E.U8 R200, desc[UR54][R192.64+0x48] ;  /* 0x00004836c0c87981 */ /* 0x000f64000c1e1100 */
[----:B-----5:R-:W-:-:S05]  /*5e80*/  PRMT R0, R200, 0x8880, RZ ;  /* 0x00008880c8007816 */ /* 0x020fca00000000ff */
[----:B------:R-:W-:-:S07]  /*5e90*/  IMAD R213, R0, R201, RZ ;  /* 0x000000c900d57224 */ /* 0x000fce00078e02ff */
.L_x_190:
[----:B------:R-:W-:Y:S05]  /*5ea0*/  BSYNC B1 ;  /* 0x0000000000017941 */ /* 0x000fea0003800000 */
.L_x_189:
        /* <DEDUP_REMOVED lines=9> */
.L_x_192:
[----:B------:R-:W-:Y:S05]  /*5f40*/  BSYNC B1 ;  /* 0x0000000000017941 */ /* 0x000fea0003800000 */
.L_x_191:
[----:B------:R-:W-:Y:S01]  /*5f50*/  @!P4 IMAD R125, R125, R202, R213 ;  /* 0x000000ca7d7dc224 */ /* 0x000fe200078e02d5 */
[----:B------:R-:W-:Y:S04]  /*5f60*/  BSSY B1, `(.L_x_193) ;  /* 0x0000006000017945 */ /* 0x000fe80003800000 */
[----:B------:R0:W-:Y:S01]  /*5f70*/  @!P4 STG.E.U8 desc[UR54][R8.64+0x49], R125 ;  /* 0x0000497d0800c986 */ /* 0x0001e2000c101136 */
[----:B------:R-:W-:Y:S05]  /*5f80*/  @P5 BRA `(.L_x_194) ;  /* 0x00000000000c5947 */ /* 0x000fea0003800000 */
[----:B------:R-:W5:Y:S02]  /*5f90*/  LDG.E.U8 R200, desc[UR54][R14.64+0x48] ;  /* 0x000048360ec87981 */ /* 0x000f64000c1e1100 */
[----:B-----5:R-:W-:-:S05]  /*5fa0*/  PRMT R0, R200, 0x8880, RZ ;  /* 0x00008880c8007816 */ /* 0x020fca00000000ff */
[----:B------:R-:W-:-:S07]  /*5fb0*/  IMAD R213, R0, R201, RZ ;  /* 0x000000c900d57224 */ /* 0x000fce00078e02ff */
.L_x_194:
[----:B------:R-:W-:Y:S05]  /*5fc0*/  BSYNC B1 ;  /* 0x0000000000017941 */ /* 0x000fea0003800000 */
.L_x_193:
        /* <DEDUP_REMOVED lines=9> */
.L_x_196:
[----:B------:R-:W-:Y:S05]  /*6060*/  BSYNC B1 ;  /* 0x0000000000017941 */ /* 0x000fea0003800000 */
.L_x_195:
[----:B------:R-:W-:Y:S01]  /*6070*/  @!P4 IMAD R127, R127, R202, R213 ;  /* 0x000000ca7f7fc224 */ /* 0x000fe200078e02d5 */
[----:B------:R-:W-:Y:S04]  /*6080*/  BSSY B1, `(.L_x_197) ;  /* 0x0000006000017945 */ /* 0x000fe80003800000 */
[----:B------:R0:W-:Y:S01]  /*6090*/  @!P4 STG.E.U8 desc[UR54][R10.64+0x49], R127 ;  /* 0x0000497f0a00c986 */ /* 0x0001e2000c101136 */
[----:B------:R-:W-:Y:S05]  /*60a0*/  @P5 BRA `(.L_x_198) ;  /* 0x00000000000c5947 */ /* 0x000fea0003800000 */
[----:B------:R-:W5:Y:S02]  /*60b0*/  LDG.E.U8 R200, desc[UR54][R208.64+0x50] ;  /* 0x00005036d0c87981 */ /* 0x000f64000c1e1100 */
[----:B-----5:R-:W-:-:S05]  /*60c0*/  PRMT R0, R200, 0x8880, RZ ;  /* 0x00008880c8007816 */ /* 0x020fca00000000ff */
[----:B------:R-:W-:-:S07]  /*60d0*/  IMAD R213, R0, R201, RZ ;  /* 0x000000c900d57224 */ /* 0x000fce00078e02ff */
.L_x_198:
[----:B------:R-:W-:Y:S05]  /*60e0*/  BSYNC B1 ;  /* 0x0000000000017941 */ /* 0x000fea0003800000 */
.L_x_197:
        /* <DEDUP_REMOVED lines=9> */
.L_x_200:
[----:B------:R-:W-:Y:S05]  /*6180*/  BSYNC B1 ;  /* 0x0000000000017941 */ /* 0x000fea0003800000 */
.L_x_199:
[----:B------:R-:W-:Y:S01]  /*6190*/  @!P4 IMAD R113, R113, R202, R213 ;  /* 0x000000ca7171c224 */ /* 0x000fe200078e02d5 */
[----:B------:R-:W-:Y:S04]  /*61a0*/  BSSY B1, `(.L_x_201) ;  /* 0x0000006000017945 */ /* 0x000fe80003800000 */
[----:B------:R0:W-:Y:S01]  /*61b0*/  @!P4 STG.E.U8 desc[UR54][R4.64+0x51], R113 ;  /* 0x000051710400c986 */ /* 0x0001e2000c101136 */
[----:B------:R-:W-:Y:S05]  /*61c0*/  @P5 BRA `(.L_x_202) ;  /* 0x00000000000c5947 */ /* 0x000fea0003800000 */
[----:B------:R-:W5:Y:S02]  /*61d0*/  LDG.E.U8 R200, desc[UR54][R22.64+0x50] ;  /* 0x0000503616c87981 */ /* 0x000f64000c1e1100 */
[----:B-----5:R-:W-:-:S05]  /*61e0*/  PRMT R0, R200, 0x8880, RZ ;  /* 0x00008880c8007816 */ /* 0x020fca00000000ff */
[----:B------:R-:W-:-:S07]  /*61f0*/  IMAD R213, R0, R201, RZ ;  /* 0x000000c900d57224 */ /* 0x000fce00078e02ff */
.L_x_202:
[----:B------:R-:W-:Y:S05]  /*6200*/  BSYNC B1 ;  /* 0x0000000000017941 */ /* 0x000fea0003800000 */
.L_x_201:
        /* <DEDUP_REMOVED lines=9> */
.L_x_204:
[----:B------:R-:W-:Y:S05]  /*62a0*/  BSYNC B1 ;  /* 0x0000000000017941 */ /* 0x000fea0003800000 */
.L_x_203:
[----:B------:R-:W-:Y:S01]  /*62b0*/  @!P4 IMAD R115, R115, R202, R213 ;  /* 0x000000ca7373c224 */ /* 0x000fe200078e02d5 */
[----:B------:R-:W-:Y:S04]  /*62c0*/  BSSY B1, `(.L_x_205) ;  /* 0x0000006000017945 */ /* 0x000fe80003800000 */
[----:B------:R0:W-:Y:S01]  /*62d0*/  @!P4 STG.E.U8 desc[UR54][R6.64+0x51], R115 ;  /* 0x000051730600c986 */ /* 0x0001e2000c101136 */
[----:B------:R-:W-:Y:S05]  /*62e0*/  @P5 BRA `(.L_x_206) ;  /* 0x00000000000c5947 */ /* 0x000fea0003800000 */
[----:B------:R-:W5:Y:S02]  /*62f0*/  LDG.E.U8 R200, desc[UR54][R208.64+0x58] ;  /* 0x00005836d0c87981 */ /* 0x000f64000c1e1100 */
[----:B-----5:R-:W-:-:S05]  /*6300*/  PRMT R0, R200, 0x8880, RZ ;  /* 0x00008880c8007816 */ /* 0x020fca00000000ff */
[----:B------:R-:W-:-:S07]  /*6310*/  IMAD R213, R0, R201, RZ ;  /* 0x000000c900d57224 */ /* 0x000fce00078e02ff */
.L_x_206:
[----:B------:R-:W-:Y:S05]  /*6320*/  BSYNC B1 ;  /* 0x0000000000017941 */ /* 0x000fea0003800000 */
.L_x_205:
        /* <DEDUP_REMOVED lines=9> */
.L_x_208:
[----:B------:R-:W-:Y:S05]  /*63c0*/  BSYNC B1 ;  /* 0x0000000000017941 */ /* 0x000fea0003800000 */
.L_x_207:
[----:B------:R-:W-:Y:S01]  /*63d0*/  @!P4 IMAD R117, R117, R202, R213 ;  /* 0x000000ca7575c224 */ /* 0x000fe200078e02d5 */
[----:B------:R-:W-:Y:S04]  /*63e0*/  BSSY B1, `(.L_x_209) ;  /* 0x0000006000017945 */ /* 0x000fe80003800000 */
[----:B------:R0:W-:Y:S01]  /*63f0*/  @!P4 STG.E.U8 desc[UR54][R4.64+0x59], R117 ;  /* 0x000059750400c986 */ /* 0x0001e2000c101136 */
[----:B------:R-:W-:Y:S05]  /*6400*/  @P5 BRA `(.L_x_210) ;  /* 0x00000000000c5947 */ /* 0x000fea0003800000 */
[----:B------:R-:W5:Y:S02]  /*6410*/  LDG.E.U8 R200, desc[UR54][R22.64+0x58] ;  /* 0x0000583616c87981 */ /* 0x000f64000c1e1100 */
[----:B-----5:R-:W-:-:S05]  /*6420*/  PRMT R0, R200, 0x8880, RZ ;  /* 0x00008880c8007816 */ /* 0x020fca00000000ff */
[----:B------:R-:W-:-:S07]  /*6430*/  IMAD R213, R0, R201, RZ ;  /* 0x000000c900d57224 */ /* 0x000fce00078e02ff */
.L_x_210:
[----:B------:R-:W-:Y:S05]  /*6440*/  BSYNC B1 ;  /* 0x0000000000017941 */ /* 0x000fea0003800000 */
.L_x_209:
        /* <DEDUP_REMOVED lines=9> */
.L_x_212:
[----:B------:R-:W-:Y:S05]  /*64e0*/  BSYNC B1 ;  /* 0x0000000000017941 */ /* 0x000fea0003800000 */
.L_x_211:
[----:B------:R-:W-:Y:S01]  /*64f0*/  @!P4 IMAD R119, R119, R202, R213 ;  /* 0x000000ca7777c224 */ /* 0x000fe200078e02d5 */
[----:B------:R-:W-:Y:S04]  /*6500*/  BSSY B1, `(.L_x_213) ;  /* 0x0000006000017945 */ /* 0x000fe80003800000 */
[----:B------:R0:W-:Y:S01]  /*6510*/  @!P4 STG.E.U8 desc[UR54][R6.64+0x59], R119 ;  /* 0x000059770600c986 */ /* 0x0001e2000c101136 */
[----:B------:R-:W-:Y:S05]  /*6520*/  @P5 BRA `(.L_x_214) ;  /* 0x00000000000c5947 */ /* 0x000fea0003800000 */
[----:B------:R-:W5:Y:S02]  /*6530*/  LDG.E.U8 R200, desc[UR54][R192.64+0x50] ;  /* 0x00005036c0c87981 */ /* 0x000f64000c1e1100 */
[----:B-----5:R-:W-:-:S05]  /*6540*/  PRMT R0, R200, 0x8880, RZ ;  /* 0x00008880c8007816 */ /* 0x020fca00000000ff */
[----:B------:R-:W-:-:S07]  /*6550*/  IMAD R213, R0, R201, RZ ;  /* 0x000000c900d57224 */ /* 0x000fce00078e02ff */
.L_x_214:
[----:B------:R-:W-:Y:S05]  /*6560*/  BSYNC B1 ;  /* 0x0000000000017941 */ /* 0x000fea0003800000 */
.L_x_213:
        /* <DEDUP_REMOVED lines=9> */
.L_x_216:
[----:B------:R-:W-:Y:S05]  /*6600*/  BSYNC B1 ;  /* 0x0000000000017941 */ /* 0x000fea0003800000 */
.L_x_215:
[----:B------:R-:W-:Y:S01]  /*6610*/  @!P4 IMAD R105, R105, R202, R213 ;  /* 0x000000ca6969c224 */ /* 0x000fe200078e02d5 */
[----:B------:R-:W-:Y:S04]  /*6620*/  BSSY B1, `(.L_x_217) ;  /* 0x0000006000017945 */ /* 0x000fe80003800000 */
[----:B------:R0:W-:Y:S01]  /*6630*/  @!P4 STG.E.U8 desc[UR54][R8.64+0x51], R105 ;  /* 0x000051690800c986 */ /* 0x0001e2000c101136 */
[----:B------:R-:W-:Y:S05]  /*6640*/  @P5 BRA `(.L_x_218) ;  /* 0x00000000000c5947 */ /* 0x000fea0003800000 */
[----:B------:R-:W5:Y:S02]  /*6650*/  LDG.E.U8 R200, desc[UR54][R14.64+0x50] ;  /* 0x000050360ec87981 */ /* 0x000f64000c1e1100 */
[----:B-----5:R-:W-:-:S05]  /*6660*/  PRMT R0, R200, 0x8880, RZ ;  /* 0x00008880c8007816 */ /* 0x020fca00000000ff */
[----:B------:R-:W-:-:S07]  /*6670*/  IMAD R213, R0, R201, RZ ;  /* 0x000000c900d57224 */ /* 0x000fce00078e02ff */
.L_x_218:
[----:B------:R-:W-:Y:S05]  /*6680*/  BSYNC B1 ;  /* 0x0000000000017941 */ /* 0x000fea0003800000 */
.L_x_217:
        /* <DEDUP_REMOVED lines=9> */
.L_x_220:
[----:B------:R-:W-:Y:S05]  /*6720*/  BSYNC B1 ;  /* 0x0000000000017941 */ /* 0x000fea0003800000 */
.L_x_219:
[----:B------:R-:W-:Y:S01]  /*6730*/  @!P4 IMAD R107, R107, R202, R213 ;  /* 0x000000ca6b6bc224 */ /* 0x000fe200078e02d5 */
[----:B------:R-:W-:Y:S04]  /*6740*/  BSSY B1, `(.L_x_221) ;  /* 0x0000006000017945 */ /* 0x000fe80003800000 */
[----:B------:R0:W-:Y:S01]  /*6750*/  @!P4 STG.E.U8 desc[UR54][R10.64+0x51], R107 ;  /* 0x0000516b0a00c986 */ /* 0x0001e2000c101136 */
[----:B------:R-:W-:Y:S05]  /*6760*/  @P5 BRA `(.L_x_222) ;  /* 0x00000000000c5947 */ /* 0x000fea0003800000 */
[----:B------:R-:W5:Y:S02]  /*6770*/  LDG.E.U8 R200, desc[UR54][R192.64+0x58] ;  /* 0x00005836c0c87981 */ /* 0x000f64000c1e1100 */
[----:B-----5:R-:W-:-:S05]  /*6780*/  PRMT R0, R200, 0x8880, RZ ;  /* 0x00008880c8007816 */ /* 0x020fca00000000ff */
[----:B------:R-:W-:-:S07]  /*6790*/  IMAD R213, R0, R201, RZ ;  /* 0x000000c900d57224 */ /* 0x000fce00078e02ff */
.L_x_222:
[----:B------:R-:W-:Y:S05]  /*67a0*/  BSYNC B1 ;  /* 0x0000000000017941 */ /* 0x000fea0003800000 */
.L_x_221:
        /* <DEDUP_REMOVED lines=9> */
.L_x_224:
[----:B------:R-:W-:Y:S05]  /*6840*/  BSYNC B1 ;  /* 0x0000000000017941 */ /* 0x000fea0003800000 */
.L_x_223:
[----:B------:R-:W-:Y:S01]  /*6850*/  @!P4 IMAD R109, R109, R202, R213 ;  /* 0x000000ca6d6dc224 */ /* 0x000fe200078e02d5 */
[----:B------:R-:W-:Y:S04]  /*6860*/  BSSY B1, `(.L_x_225) ;  /* 0x0000006000017945 */ /* 0x000fe80003800000 */
[----:B------:R0:W-:Y:S01]  /*6870*/  @!P4 STG.E.U8 desc[UR54][R8.64+0x59], R109 ;  /* 0x0000596d0800c986 */ /* 0x0001e2000c101136 */
[----:B------:R-:W-:Y:S05]  /*6880*/  @P5 BRA `(.L_x_226) ;  /* 0x00000000000c5947 */ /* 0x000fea0003800000 */
[----:B------:R-:W5:Y:S02]  /*6890*/  LDG.E.U8 R200, desc[UR54][R14.64+0x58] ;  /* 0x000058360ec87981 */ /* 0x000f64000c1e1100 */
[----:B-----5:R-:W-:-:S05]  /*68a0*/  PRMT R0, R200, 0x8880, RZ ;  /* 0x00008880c8007816 */ /* 0x020fca00000000ff */
[----:B------:R-:W-:-:S07]  /*68b0*/  IMAD R213, R0, R201, RZ ;  /* 0x000000c900d57224 */ /* 0x000fce00078e02ff */
.L_x_226:
[----:B------:R-:W-:Y:S05]  /*68c0*/  BSYNC B1 ;  /* 0x0000000000017941 */ /* 0x000fea0003800000 */
.L_x_225:
        /* <DEDUP_REMOVED lines=9> */
.L_x_228:
[----:B------:R-:W-:Y:S05]  /*6960*/  BSYNC B1 ;  /* 0x0000000000017941 */ /* 0x000fea0003800000 */
.L_x_227:
[----:B------:R-:W-:Y:S01]  /*6970*/  @!P4 IMAD R111, R111, R202, R213 ;  /* 0x000000ca6f6fc224 */ /* 0x000fe200078e02d5 */
[----:B------:R-:W-:Y:S04]  /*6980*/  BSSY B1, `(.L_x_229) ;  /* 0x0000006000017945 */ /* 0x000fe80003800000 */
[----:B------:R0:W-:Y:S01]  /*6990*/  @!P4 STG.E.U8 desc[UR54][R10.64+0x59], R111 ;  /* 0x0000596f0a00c986 */ /* 0x0001e2000c101136 */
[----:B------:R-:W-:Y:S05]  /*69a0*/  @P5 BRA `(.L_x_230) ;  /* 0x00000000000c5947 */ /* 0x000fea0003800000 */
[----:B------:R-:W5:Y:S02]  /*69b0*/  LDG.E.U8 R200, desc[UR54][R208.64+0x60] ;  /* 0x00006036d0c87981 */ /* 0x000f64000c1e1100 */
[----:B-----5:R-:W-:-:S05]  /*69c0*/  PRMT R0, R200, 0x8880, RZ ;  /* 0x00008880c8007816 */ /* 0x020fca00000000ff */
[----:B------:R-:W-:-:S07]  /*69d0*/  IMAD R213, R0, R201, RZ ;  /* 0x000000c900d57224 */ /* 0x000fce00078e02ff */
.L_x_230:
[----:B------:R-:W-:Y:S05]  /*69e0*/  BSYNC B1 ;  /* 0x0000000000017941 */ /* 0x000fea0003800000 */
.L_x_229:
        /* <DEDUP_REMOVED lines=9> */
.L_x_232:
[----:B------:R-:W-:Y:S05]  /*6a80*/  BSYNC B1 ;  /* 0x0000000000017941 */ /* 0x000fea0003800000 */
.L_x_231:
[----:B------:R-:W-:Y:S01]  /*6a90*/  @!P4 IMAD R97, R97, R202, R213 ;  /* 0x000000ca6161c224 */ /* 0x000fe200078e02d5 */
[----:B------:R-:W-:Y:S04]  /*6aa0*/  BSSY B1, `(.L_x_233) ;  /* 0x0000006000017945 */ /* 0x000fe80003800000 */
[----:B------:R0:W-:Y:S01]  /*6ab0*/  @!P4 STG.E.U8 desc[UR54][R4.64+0x61], R97 ;  /* 0x000061610400c986 */ /* 0x0001e2000c101136 */
[----:B------:R-:W-:Y:S05]  /*6ac0*/  @P5 BRA `(.L_x_234) ;  /* 0x00000000000c5947 */ /* 0x000fea0003800000 */
[----:B------:R-:W5:Y:S02]  /*6ad0*/  LDG.E.U8 R200, desc[UR54][R22.64+0x60] ;  /* 0x0000603616c87981 */ /* 0x000f64000c1e1100 */
[----:B-----5:R-:W-:-:S05]  /*6ae0*/  PRMT R0, R200, 0x8880, RZ ;  /* 0x00008880c8007816 */ /* 0x020fca00000000ff */
[----:B------:R-:W-:-:S07]  /*6af0*/  IMAD R213, R0, R201, RZ ;  /* 0x000000c900d57224 */ /* 0x000fce00078e02ff */
.L_x_234:
[----:B------:R-:W-:Y:S05]  /*6b00*/  BSYNC B1 ;  /* 0x0000000000017941 */ /* 0x000fea0003800000 */
.L_x_233:
        /* <DEDUP_REMOVED lines=9> */
.L_x_236:
[----:B------:R-:W-:Y:S05]  /*6ba0*/  BSYNC B1 ;  /* 0x0000000000017941 */ /* 0x000fea0003800000 */
.L_x_235:
[----:B------:R-:W-:Y:S01]  /*6bb0*/  @!P4 IMAD R99, R99, R202, R213 ;  /* 0x000000ca6363c224 */ /* 0x000fe200078e02d5 */
[----:B------:R-:W-:Y:S04]  /*6bc0*/  BSSY B1, `(.L_x_237) ;  /* 0x0000006000017945 */ /* 0x000fe80003800000 */
[----:B------:R0:W-:Y:S01]  /*6bd0*/  @!P4 STG.E.U8 desc[UR54][R6.64+0x61], R99 ;  /* 0x000061630600c986 */ /* 0x0001e2000c101136 */
[----:B------:R-:W-:Y:S05]  /*6be0*/  @P5 BRA `(.L_x_238) ;  /* 0x00000000000c5947 */ /* 0x000fea0003800000 */
[----:B------:R-:W5:Y:S02]  /*6bf0*/  LDG.E.U8 R200, desc[UR54][R208.64+0x68] ;  /* 0x00006836d0c87981 */ /* 0x000f64000c1e1100 */
[----:B-----5:R-:W-:-:S05]  /*6c00*/  PRMT R0, R200, 0x8880, RZ ;  /* 0x00008880c8007816 */ /* 0x020fca00000000ff */
[----:B------:R-:W-:-:S07]  /*6c10*/  IMAD R213, R0, R201, RZ ;  /* 0x000000c900d57224 */ /* 0x000fce00078e02ff */
.L_x_238:
[----:B------:R-:W-:Y:S05]  /*6c20*/  BSYNC B1 ;  /* 0x0000000000017941 */ /* 0x000fea0003800000 */
.L_x_237:
        /* <DEDUP_REMOVED lines=9> */
.L_x_240:
[----:B------:R-:W-:Y:S05]  /*6cc0*/  BSYNC B1 ;  /* 0x0000000000017941 */ /* 0x000fea0003800000 */
.L_x_239:
[----:B------:R-:W-:Y:S01]  /*6cd0*/  @!P4 IMAD R101, R101, R202, R213 ;  /* 0x000000ca6565c224 */ /* 0x000fe200078e02d5 */
[----:B------:R-:W-:Y:S04]  /*6ce0*/  BSSY B1, `(.L_x_241) ;  /* 0x0000006000017945 */ /* 0x000fe80003800000 */
[----:B------:R0:W-:Y:S01]  /*6cf0*/  @!P4 STG.E.U8 desc[UR54][R4.64+0x69], R101 ;  /* 0x000069650400c986 */ /* 0x0001e2000c101136 */
[----:B------:R-:W-:Y:S05]  /*6d00*/  @P5 BRA `(.L_x_242) ;  /* 0x00000000000c5947 */ /* 0x000fea0003800000 */
[----:B------:R-:W5:Y:S02]  /*6d10*/  LDG.E.U8 R200, desc[UR54][R22.64+0x68] ;  /* 0x0000683616c87981 */ /* 0x000f64000c1e1100 */
[----:B-----5:R-:W-:-:S05]  /*6d20*/  PRMT R0, R200, 0x8880, RZ ;  /* 0x00008880c8007816 */ /* 0x020fca00000000ff */
[----:B------:R-:W-:-:S07]  /*6d30*/  IMAD R213, R0, R201, RZ ;  /* 0x000000c900d57224 */ /* 0x000fce00078e02ff */
.L_x_242:
[----:B------:R-:W-:Y:S05]  /*6d40*/  BSYNC B1 ;  /* 0x0000000000017941 */ /* 0x000fea0003800000 */
.L_x_241:
        /* <DEDUP_REMOVED lines=9> */
.L_x_244:
[----:B------:R-:W-:Y:S05]  /*6de0*/  BSYNC B1 ;  /* 0x0000000000017941 */ /* 0x000fea0003800000 */
.L_x_243:
[----:B------:R-:W-:Y:S01]  /*6df0*/  @!P4 IMAD R103, R103, R202, R213 ;  /* 0x000000ca6767c224 */ /* 0x000fe200078e02d5 */
[----:B------:R-:W-:Y:S04]  /*6e00*/  BSSY B1, `(.L_x_245) ;  /* 0x0000006000017945 */ /* 0x000fe80003800000 */
[----:B------:R0:W-:Y:S01]  /*6e10*/  @!P4 STG.E.U8 desc[UR54][R6.64+0x69], R103 ;  /* 0x000069670600c986 */ /* 0x0001e2000c101136 */
[----:B------:R-:W-:Y:S05]  /*6e20*/  @P5 BRA `(.L_x_246) ;  /* 0x00000000000c5947 */ /* 0x000fea0003800000 */
[----:B------:R-:W5:Y:S02]  /*6e30*/  LDG.E.U8 R200, desc[UR54][R192.64+0x60] ;  /* 0x00006036c0c87981 */ /* 0x000f64000c1e1100 */
[----:B-----5:R-:W-:-:S05]  /*6e40*/  PRMT R0, R200, 0x8880, RZ ;  /* 0x00008880c8007816 */ /* 0x020fca00000000ff */
[----:B------:R-:W-:-:S07]  /*6e50*/  IMAD R213, R0, R201, RZ ;  /* 0x000000c900d57224 */ /* 0x000fce00078e02ff */
.L_x_246:
[----:B------:R-:W-:Y:S05]  /*6e60*/  BSYNC B1 ;  /* 0x0000000000017941 */ /* 0x000fea0003800000 */
.L_x_245:
        /* <DEDUP_REMOVED lines=9> */
.L_x_248:
[----:B------:R-:W-:Y:S05]  /*6f00*/  BSYNC B1 ;  /* 0x0000000000017941 */ /* 0x000fea0003800000 */
.L_x_247:
[----:B------:R-:W-:Y:S01]  /*6f10*/  @!P4 IMAD R89, R89, R202, R213 ;  /* 0x000000ca5959c224 */ /* 0x000fe200078e02d5 */
[----:B------:R-:W-:Y:S04]  /*6f20*/  BSSY B1, `(.L_x_249) ;  /* 0x0000006000017945 */ /* 0x000fe80003800000 */
[----:B------:R0:W-:Y:S01]  /*6f30*/  @!P4 STG.E.U8 desc[UR54][R8.64+0x61], R89 ;  /* 0x000061590800c986 */ /* 0x0001e2000c101136 */
[----:B------:R-:W-:Y:S05]  /*6f40*/  @P5 BRA `(.L_x_250) ;  /* 0x00000000000c5947 */ /* 0x000fea0003800000 */
[----:B------:R-:W5:Y:S02]  /*6f50*/  LDG.E.U8 R200, desc[UR54][R14.64+0x60] ;  /* 0x000060360ec87981 */ /* 0x000f64000c1e1100 */
[----:B-----5:R-:W-:-:S05]  /*6f60*/  PRMT R0, R200, 0x8880, RZ ;  /* 0x00008880c8007816 */ /* 0x020fca00000000ff */
[----:B------:R-:W-:-:S07]  /*6f70*/  IMAD R213, R0, R201, RZ ;  /* 0x000000c900d57224 */ /* 0x000fce00078e02ff */
.L_x_250:
[----:B------:R-:W-:Y:S05]  /*6f80*/  BSYNC B1 ;  /* 0x0000000000017941 */ /* 0x000fea0003800000 */
.L_x_249:
        /* <DEDUP_REMOVED lines=9> */
.L_x_252:
[----:B------:R-:W-:Y:S05]  /*7020*/  BSYNC B1 ;  /* 0x0000000000017941 */ /* 0x000fea0003800000 */
.L_x_251:
[----:B------:R-:W-:Y:S01]  /*7030*/  @!P4 IMAD R91, R91, R202, R213 ;  /* 0x000000ca5b5bc224 */ /* 0x000fe200078e02d5 */
[----:B------:R-:W-:Y:S04]  /*7040*/  BSSY B1, `(.L_x_253) ;  /* 0x0000006000017945 */ /* 0x000fe80003800000 */
[----:B------:R0:W-:Y:S01]  /*7050*/  @!P4 STG.E.U8 desc[UR54][R10.64+0x61], R91 ;  /* 0x0000615b0a00c986 */ /* 0x0001e2000c101136 */
[----:B------:R-:W-:Y:S05]  /*7060*/  @P5 BRA `(.L_x_254) ;  /* 0x00000000000c5947 */ /* 0x000fea0003800000 */
[----:B------:R-:W5:Y:S02]  /*7070*/  LDG.E.U8 R200, desc[UR54][R192.64+0x68] ;  /* 0x00006836c0c87981 */ /* 0x000f64000c1e1100 */
[----:B-----5:R-:W-:-:S05]  /*7080*/  PRMT R0, R200, 0x8880, RZ ;  /* 0x00008880c8007816 */ /* 0x020fca00000000ff */
[----:B------:R-:W-:-:S07]  /*7090*/  IMAD R213, R0, R201, RZ ;  /* 0x000000c900d57224 */ /* 0x000fce00078e02ff */
.L_x_254:
[----:B------:R-:W-:Y:S05]  /*70a0*/  BSYNC B1 ;  /* 0x0000000000017941 */ /* 0x000fea0003800000 */
.L_x_253:
        /* <DEDUP_REMOVED lines=9> */
.L_x_256:
[----:B------:R-:W-:Y:S05]  /*7140*/  BSYNC B1 ;  /* 0x0000000000017941 */ /* 0x000fea0003800000 */
.L_x_255:
[----:B------:R-:W-:Y:S01]  /*7150*/  @!P4 IMAD R93, R93, R202, R213 ;  /* 0x000000ca5d5dc224 */ /* 0x000fe200078e02d5 */
[----:B------:R-:W-:Y:S04]  /*7160*/  BSSY B1, `(.L_x_257) ;  /* 0x0000006000017945 */ /* 0x000fe80003800000 */
[----:B------:R0:W-:Y:S01]  /*7170*/  @!P4 STG.E.U8 desc[UR54][R8.64+0x69], R93 ;  /* 0x0000695d0800c986 */ /* 0x0001e2000c101136 */
[----:B------:R-:W-:Y:S05]  /*7180*/  @P5 BRA `(.L_x_258) ;  /* 0x00000000000c5947 */ /* 0x000fea0003800000 */
[----:B------:R-:W5:Y:S02]  /*7190*/  LDG.E.U8 R200, desc[UR54][R14.64+0x68] ;  /* 0x000068360ec87981 */ /* 0x000f64000c1e1100 */
[----:B-----5:R-:W-:-:S05]  /*71a0*/  PRMT R0, R200, 0x8880, RZ ;  /* 0x00008880c8007816 */ /* 0x020fca00000000ff */
[----:B------:R-:W-:-:S07]  /*71b0*/  IMAD R213, R0, R201, RZ ;  /* 0x000000c900d57224 */ /* 0x000fce00078e02ff */
.L_x_258:
[----:B------:R-:W-:Y:S05]  /*71c0*/  BSYNC B1 ;  /* 0x0000000000017941 */ /* 0x000fea0003800000 */
.L_x_257:
        /* <DEDUP_REMOVED lines=9> */
.L_x_260:
[----:B------:R-:W-:Y:S05]  /*7260*/  BSYNC B1 ;  /* 0x0000000000017941 */ /* 0x000fea0003800000 */
.L_x_259:
[----:B------:R-:W-:Y:S01]  /*7270*/  @!P4 IMAD R95, R95, R202, R213 ;  /* 0x000000ca5f5fc224 */ /* 0x000fe200078e02d5 */
[----:B------:R-:W-:Y:S04]  /*7280*/  BSSY B1, `(.L_x_261) ;  /* 0x0000006000017945 */ /* 0x000fe80003800000 */
[----:B------:R0:W-:Y:S01]  /*7290*/  @!P4 STG.E.U8 desc[UR54][R10.64+0x69], R95 ;  /* 0x0000695f0a00c986 */ /* 0x0001e2000c101136 */
[----:B------:R-:W-:Y:S05]  /*72a0*/  @P5 BRA `(.L_x_262) ;  /* 0x00000000000c5947 */ /* 0x000fea0003800000 */
[----:B------:R-:W5:Y:S02]  /*72b0*/  LDG.E.U8 R200, desc[UR54][R208.64+0x70] ;  /* 0x00007036d0c87981 */ /* 0x000f64000c1e1100 */
[----:B-----5:R-:W-:-:S05]  /*72c0*/  PRMT R0, R200, 0x8880, RZ ;  /* 0x00008880c8007816 */ /* 0x020fca00000000ff */
[----:B------:R-:W-:-:S07]  /*72d0*/  IMAD R213, R0, R201, RZ ;  /* 0x000000c900d57224 */ /* 0x000fce00078e02ff */
.L_x_262:
[----:B------:R-:W-:Y:S05]  /*72e0*/  BSYNC B1 ;  /* 0x0000000000017941 */ /* 0x000fea0003800000 */
.L_x_261:
        /* <DEDUP_REMOVED lines=9> */
.L_x_264:
[----:B------:R-:W-:Y:S05]  /*7380*/  BSYNC B1 ;  /* 0x0000000000017941 */ /* 0x000fea0003800000 */
.L_x_263:
[----:B------:R-:W-:Y:S01]  /*7390*/  @!P4 IMAD R81, R81, R202, R213 ;  /* 0x000000ca5151c224 */ /* 0x000fe200078e02d5 */
[----:B------:R-:W-:Y:S04]  /*73a0*/  BSSY B1, `(.L_x_265) ;  /* 0x0000006000017945 */ /* 0x000fe80003800000 */
[----:B------:R0:W-:Y:S01]  /*73b0*/  @!P4 STG.E.U8 desc[UR54][R4.64+0x71], R81 ;  /* 0x000071510400c986 */ /* 0x0001e2000c101136 */
[----:B------:R-:W-:Y:S05]  /*73c0*/  @P5 BRA `(.L_x_266) ;  /* 0x00000000000c5947 */ /* 0x000fea0003800000 */
[----:B------:R-:W5:Y:S02]  /*73d0*/  LDG.E.U8 R200, desc[UR54][R22.64+0x70] ;  /* 0x0000703616c87981 */ /* 0x000f64000c1e1100 */
[----:B-----5:R-:W-:-:S05]  /*73e0*/  PRMT R0, R200, 0x8880, RZ ;  /* 0x00008880c8007816 */ /* 0x020fca00000000ff */
[----:B------:R-:W-:-:S07]  /*73f0*/  IMAD R213, R0, R201, RZ ;  /* 0x000000c900d57224 */ /* 0x000fce00078e02ff */
.L_x_266:
[----:B------:R-:W-:Y:S05]  /*7400*/  BSYNC B1 ;  /* 0x0000000000017941 */ /* 0x000fea0003800000 */
.L_x_265:
        /* <DEDUP_REMOVED lines=9> */
.L_x_268:
[----:B------:R-:W-:Y:S05]  /*74a0*/  BSYNC B1 ;  /* 0x0000000000017941 */ /* 0x000fea0003800000 */
.L_x_267:
[----:B------:R-:W-:Y:S01]  /*74b0*/  @!P4 IMAD R83, R83, R202, R213 ;  /* 0x000000ca5353c224 */ /* 0x000fe200078e02d5 */
[----:B------:R-:W-:Y:S04]  /*74c0*/  BSSY B1, `(.L_x_269) ;  /* 0x0000006000017945 */ /* 0x000fe80003800000 */
[----:B------:R0:W-:Y:S01]  /*74d0*/  @!P4 STG.E.U8 desc[UR54][R6.64+0x71], R83 ;  /* 0x000071530600c986 */ /* 0x0001e2000c101136 */
[----:B------:R-:W-:Y:S05]  /*74e0*/  @P5 BRA `(.L_x_270) ;  /* 0x00000000000c5947 */ /* 0x000fea0003800000 */
[----:B------:R-:W5:Y:S02]  /*74f0*/  LDG.E.U8 R200, desc[UR54][R208.64+0x78] ;  /* 0x00007836d0c87981 */ /* 0x000f64000c1e1100 */
[----:B-----5:R-:W-:-:S05]  /*7500*/  PRMT R0, R200, 0x8880, RZ ;  /* 0x00008880c8007816 */ /* 0x020fca00000000ff */
[----:B------:R-:W-:-:S07]  /*7510*/  IMAD R213, R0, R201, RZ ;  /* 0x000000c900d57224 */ /* 0x000fce00078e02ff */
.L_x_270:
[----:B------:R-:W-:Y:S05]  /*7520*/  BSYNC B1 ;  /* 0x0000000000017941 */ /* 0x000fea0003800000 */
.L_x_269:
        /* <DEDUP_REMOVED lines=9> */
.L_x_272:
[----:B------:R-:W-:Y:S05]  /*75c0*/  BSYNC B1 ;  /* 0x0000000000017941 */ /* 0x000fea0003800000 */
.L_x_271:
[----:B------:R-:W-:Y:S01]  /*75d0*/  @!P4 IMAD R85, R85, R202, R213 ;  /* 0x000000ca5555c224 */ /* 0x000fe200078e02d5 */
[----:B------:R-:W-:Y:S04]  /*75e0*/  BSSY B1, `(.L_x_273) ;  /* 0x0000006000017945 */ /* 0x000fe80003800000 */
[----:B------:R0:W-:Y:S01]  /*75f0*/  @!P4 STG.E.U8 desc[UR54][R4.64+0x79], R85 ;  /* 0x000079550400c986 */ /* 0x0001e2000c101136 */
[----:B------:R-:W-:Y:S05]  /*7600*/  @P5 BRA `(.L_x_274) ;  /* 0x00000000000c5947 */ /* 0x000fea0003800000 */
[----:B------:R-:W5:Y:S02]  /*7610*/  LDG.E.U8 R200, desc[UR54][R22.64+0x78] ;  /* 0x0000783616c87981 */ /* 0x000f64000c1e1100 */
[----:B-----5:R-:W-:-:S05]  /*7620*/  PRMT R0, R200, 0x8880, RZ ;  /* 0x00008880c8007816 */ /* 0x020fca00000000ff */
[----:B------:R-:W-:-:S07]  /*7630*/  IMAD R213, R0, R201, RZ ;  /* 0x000000c900d57224 */ /* 0x000fce00078e02ff */
.L_x_274:
[----:B------:R-:W-:Y:S05]  /*7640*/  BSYNC B1 ;  /* 0x0000000000017941 */ /* 0x000fea0003800000 */
.L_x_273:
        /* <DEDUP_REMOVED lines=9> */
.L_x_276:
[----:B------:R-:W-:Y:S05]  /*76e0*/  BSYNC B1 ;  /* 0x0000000000017941 */ /* 0x000fea0003800000 */
.L_x_275:
[----:B------:R-:W-:Y:S01]  /*76f0*/  @!P4 IMAD R87, R87, R202, R213 ;  /* 0x000000ca5757c224 */ /* 0x000fe200078e02d5 */
[----:B------:R-:W-:Y:S04]  /*7700*/  BSSY B1, `(.L_x_277) ;  /* 0x0000006000017945 */ /* 0x000fe80003800000 */
[----:B------:R0:W-:Y:S01]  /*7710*/  @!P4 STG.E.U8 desc[UR54][R6.64+0x79], R87 ;  /* 0x000079570600c986 */ /* 0x0001e2000c101136 */
[----:B------:R-:W-:Y:S05]  /*7720*/  @P5 BRA `(.L_x_278) ;  /* 0x00000000000c5947 */ /* 0x000fea0003800000 */
[----:B------:R-:W5:Y:S02]  /*7730*/  LDG.E.U8 R200, desc[UR54][R192.64+0x70] ;  /* 0x00007036c0c87981 */ /* 0x000f64000c1e1100 */
[----:B-----5:R-:W-:-:S05]  /*7740*/  PRMT R0, R200, 0x8880, RZ ;  /* 0x00008880c8007816 */ /* 0x020fca00000000ff */
[----:B------:R-:W-:-:S07]  /*7750*/  IMAD R213, R0, R201, RZ ;  /* 0x000000c900d57224 */ /* 0x000fce00078e02ff */
.L_x_278:
[----:B------:R-:W-:Y:S05]  /*7760*/  BSYNC B1 ;  /* 0x0000000000017941 */ /* 0x000fea0003800000 */
.L_x_277:
        /* <DEDUP_REMOVED lines=9> */
.L_x_280:
[----:B------:R-:W-:Y:S05]  /*7800*/  BSYNC B1 ;  /* 0x0000000000017941 */ /* 0x000fea0003800000 */
.L_x_279:
[----:B------:R-:W-:Y:S01]  /*7810*/  @!P4 IMAD R73, R73, R202, R213 ;  /* 0x000000ca4949c224 */ /* 0x000fe200078e02d5 */
[----:B------:R-:W-:Y:S04]  /*7820*/  BSSY B1, `(.L_x_281) ;  /* 0x0000006000017945 */ /* 0x000fe80003800000 */
[----:B------:R0:W-:Y:S01]  /*7830*/  @!P4 STG.E.U8 desc[UR54][R8.64+0x71], R73 ;  /* 0x000071490800c986 */ /* 0x0001e2000c101136 */
[----:B------:R-:W-:Y:S05]  /*7840*/  @P5 BRA `(.L_x_282) ;  /* 0x00000000000c5947 */ /* 0x000fea0003800000 */
[----:B------:R-:W5:Y:S02]  /*7850*/  LDG.E.U8 R200, desc[UR54][R14.64+0x70] ;  /* 0x000070360ec87981 */ /* 0x000f64000c1e1100 */
[----:B-----5:R-:W-:-:S05]  /*7860*/  PRMT R0, R200, 0x8880, RZ ;  /* 0x00008880c8007816 */ /* 0x020fca00000000ff */
[----:B------:R-:W-:-:S07]  /*7870*/  IMAD R213, R0, R201, RZ ;  /* 0x000000c900d57224 */ /* 0x000fce00078e02ff */
.L_x_282:
[----:B------:R-:W-:Y:S05]  /*7880*/  BSYNC B1 ;  /* 0x0000000000017941 */ /* 0x000fea0003800000 */
.L_x_281:
        /* <DEDUP_REMOVED lines=9> */
.L_x_284:
[----:B------:R-:W-:Y:S05]  /*7920*/  BSYNC B1 ;  /* 0x0000000000017941 */ /* 0x000fea0003800000 */
.L_x_283:
[----:B------:R-:W-:Y:S01]  /*7930*/  @!P4 IMAD R75, R75, R202, R213 ;  /* 0x000000ca4b4bc224 */ /* 0x000fe200078e02d5 */
[----:B------:R-:W-:Y:S04]  /*7940*/  BSSY B1, `(.L_x_285) ;  /* 0x0000006000017945 */ /* 0x000fe80003800000 */
[----:B------:R0:W-:Y:S01]  /*7950*/  @!P4 STG.E.U8 desc[UR54][R10.64+0x71], R75 ;  /* 0x0000714b0a00c986 */ /* 0x0001e2000c101136 */
[----:B------:R-:W-:Y:S05]  /*7960*/  @P5 BRA `(.L_x_286) ;  /* 0x00000000000c5947 */ /* 0x000fea0003800000 */
[----:B------:R-:W5:Y:S02]  /*7970*/  LDG.E.U8 R200, desc[UR54][R192.64+0x78] ;  /* 0x00007836c0c87981 */ /* 0x000f64000c1e1100 */
[----:B-----5:R-:W-:-:S05]  /*7980*/  PRMT R0, R200, 0x8880, RZ ;  /* 0x00008880c8007816 */ /* 0x020fca00000000ff */
[----:B------:R-:W-:-:S07]  /*7990*/  IMAD R213, R0, R201, RZ ;  /* 0x000000c900d57224 */ /* 0x000fce00078e02ff */
.L_x_286:
[----:B------:R-:W-:Y:S05]  /*79a0*/  BSYNC B1 ;  /* 0x0000000000017941 */ /* 0x000fea0003800000 */
.L_x_285:
        /* <DEDUP_REMOVED lines=9> */
.L_x_288:
[----:B------:R-:W-:Y:S05]  /*7a40*/  BSYNC B1 ;  /* 0x0000000000017941 */ /* 0x000fea0003800000 */
.L_x_287:
[----:B------:R-:W-:Y:S01]  /*7a50*/  @!P4 IMAD R77, R77, R202, R213 ;  /* 0x000000ca4d4dc224 */ /* 0x000fe200078e02d5 */
[----:B------:R-:W-:Y:S04]  /*7a60*/  BSSY B1, `(.L_x_289) ;  /* 0x0000006000017945 */ /* 0x000fe80003800000 */
[----:B------:R0:W-:Y:S01]  /*7a70*/  @!P4 STG.E.U8 desc[UR54][R8.64+0x79], R77 ;  /* 0x0000794d0800c986 */ /* 0x0001e2000c101136 */
[----:B------:R-:W-:Y:S05]  /*7a80*/  @P5 BRA `(.L_x_290) ;  /* 0x00000000000c5947 */ /* 0x000fea0003800000 */
[----:B------:R-:W5:Y:S02]  /*7a90*/  LDG.E.U8 R200, desc[UR54][R14.64+0x78] ;  /* 0x000078360ec87981 */ /* 0x000f64000c1e1100 */
[----:B-----5:R-:W-:-:S05]  /*7aa0*/  PRMT R0, R200, 0x8880, RZ ;  /* 0x00008880c8007816 */ /* 0x020fca00000000ff */
[----:B------:R-:W-:-:S07]  /*7ab0*/  IMAD R213, R0, R201, RZ ;  /* 0x000000c900d57224 */ /* 0x000fce00078e02ff */
.L_x_290:
[----:B------:R-:W-:Y:S05]  /*7ac0*/  BSYNC B1 ;  /* 0x0000000000017941 */ /* 0x000fea0003800000 */
.L_x_289:
        /* <DEDUP_REMOVED lines=9> */
.L_x_292:
[----:B------:R-:W-:Y:S05]  /*7b60*/  BSYNC B1 ;  /* 0x0000000000017941 */ /* 0x000fea0003800000 */
.L_x_291:
[----:B------:R-:W-:Y:S01]  /*7b70*/  @!P4 IMAD R79, R79, R202, R213 ;  /* 0x000000ca4f4fc224 */ /* 0x000fe200078e02d5 */
[----:B------:R-:W-:Y:S04]  /*7b80*/  BSSY B1, `(.L_x_293) ;  /* 0x0000006000017945 */ /* 0x000fe80003800000 */
[----:B------:R0:W-:Y:S01]  /*7b90*/  @!P4 STG.E.U8 desc[UR54][R10.64+0x79], R79 ;  /* 0x0000794f0a00c986 */ /* 0x0001e2000c101136 */
[----:B------:R-:W-:Y:S05]  /*7ba0*/  @P5 BRA `(.L_x_294) ;  /* 0x00000000000c5947 */ /* 0x000fea0003800000 */
[----:B------:R-:W5:Y:S02]  /*7bb0*/  LDG.E.U8 R200, desc[UR54][R208.64+0x80] ;  /* 0x00008036d0c87981 */ /* 0x000f64000c1e1100 */
[----:B-----5:R-:W-:-:S05]  /*7bc0*/  PRMT R0, R200, 0x8880, RZ ;  /* 0x00008880c8007816 */ /* 0x020fca00000000ff */
[----:B------:R-:W-:-:S07]  /*7bd0*/  IMAD R213, R0, R201, RZ ;  /* 0x000000c900d57224 */ /* 0x000fce00078e02ff */
.L_x_294:
[----:B------:R-:W-:Y:S05]  /*7be0*/  BSYNC B1 ;  /* 0x0000000000017941 */ /* 0x000fea0003800000 */
.L_x_293:
        /* <DEDUP_REMOVED lines=9> */
.L_x_296:
[----:B------:R-:W-:Y:S05]  /*7c80*/  BSYNC B1 ;  /* 0x0000000000017941 */ /* 0x000fea0003800000 */
.L_x_295:
[----:B------:R-:W-:Y:S01]  /*7c90*/  @!P4 IMAD R65, R65, R202, R213 ;  /* 0x000000ca4141c224 */ /* 0x000fe200078e02d5 */
[----:B------:R-:W-:Y:S04]  /*7ca0*/  BSSY B1, `(.L_x_297) ;  /* 0x0000006000017945 */ /* 0x000fe80003800000 */
[----:B------:R0:W-:Y:S01]  /*7cb0*/  @!P4 STG.E.U8 desc[UR54][R4.64+0x81], R65 ;  /* 0x000081410400c986 */ /* 0x0001e2000c101136 */
[----:B------:R-:W-:Y:S05]  /*7cc0*/  @P5 BRA `(.L_x_298) ;  /* 0x00000000000c5947 */ /* 0x000fea0003800000 */
[----:B------:R-:W5:Y:S02]  /*7cd0*/  LDG.E.U8 R200, desc[UR54][R22.64+0x80] ;  /* 0x0000803616c87981 */ /* 0x000f64000c1e1100 */
[----:B-----5:R-:W-:-:S05]  /*7ce0*/  PRMT R0, R200, 0x8880, RZ ;  /* 0x00008880c8007816 */ /* 0x020fca00000000ff */
[----:B------:R-:W-:-:S07]  /*7cf0*/  IMAD R213, R0, R201, RZ ;  /* 0x000000c900d57224 */ /* 0x000fce00078e02ff */
.L_x_298:
[----:B------:R-:W-:Y:S05]  /*7d00*/  BSYNC B1 ;  /* 0x0000000000017941 */ /* 0x000fea0003800000 */
.L_x_297:
        /* <DEDUP_REMOVED lines=9> */
.L_x_300:
[----:B------:R-:W-:Y:S05]  /*7da0*/  BSYNC B1 ;  /* 0x0000000000017941 */ /* 0x000fea0003800000 */
.L_x_299:
[----:B------:R-:W-:Y:S01]  /*7db0*/  @!P4 IMAD R67, R67, R202, R213 ;  /* 0x000000ca4343c224 */ /* 0x000fe200078e02d5 */
[----:B------:R-:W-:Y:S04]  /*7dc0*/  BSSY B1, `(.L_x_301) ;  /* 0x0000006000017945 */ /* 0x000fe80003800000 */
[----:B------:R0:W-:Y:S01]  /*7dd0*/  @!P4 STG.E.U8 desc[UR54][R6.64+0x81], R67 ;  /* 0x000081430600c986 */ /* 0x0001e2000c101136 */
[----:B------:R-:W-:Y:S05]  /*7de0*/  @P5 BRA `(.L_x_302) ;  /* 0x00000000000c5947 */ /* 0x000fea0003800000 */
[----:B------:R-:W5:Y:S02]  /*7df0*/  LDG.E.U8 R200, desc[UR54][R208.64+0x88] ;  /* 0x00008836d0c87981 */ /* 0x000f64000c1e1100 */
[----:B-----5:R-:W-:-:S05]  /*7e00*/  PRMT R0, R200, 0x8880, RZ ;  /* 0x00008880c8007816 */ /* 0x020fca00000000ff */
[----:B------:R-:W-:-:S07]  /*7e10*/  IMAD R213, R0, R201, RZ ;  /* 0x000000c900d57224 */ /* 0x000fce00078e02ff */
.L_x_302:
[----:B------:R-:W-:Y:S05]  /*7e20*/  BSYNC B1 ;  /* 0x0000000000017941 */ /* 0x000fea0003800000 */
.L_x_301:
        /* <DEDUP_REMOVED lines=9> */
.L_x_304:
[----:B------:R-:W-:Y:S05]  /*7ec0*/  BSYNC B1 ;  /* 0x0000000000017941 */ /* 0x000fea0003800000 */
.L_x_303:
[----:B------:R-:W-:Y:S01]  /*7ed0*/  @!P4 IMAD R69, R69, R202, R213 ;  /* 0x000000ca4545c224 */ /* 0x000fe200078e02d5 */
[----:B------:R-:W-:Y:S04]  /*7ee0*/  BSSY B1, `(.L_x_305) ;  /* 0x0000006000017945 */ /* 0x000fe80003800000 */
[----:B------:R0:W-:Y:S01]  /*7ef0*/  @!P4 STG.E.U8 desc[UR54][R4.64+0x89], R69 ;  /* 0x000089450400c986 */ /* 0x0001e2000c101136 */
[----:B------:R-:W-:Y:S05]  /*7f00*/  @P5 BRA `(.L_x_306) ;  /* 0x00000000000c5947 */ /* 0x000fea0003800000 */
[----:B------:R-:W5:Y:S02]  /*7f10*/  LDG.E.U8 R200, desc[UR54][R22.64+0x88] ;  /* 0x0000883616c87981 */ /* 0x000f64000c1e1100 */
[----:B-----5:R-:W-:-:S05]  /*7f20*/  PRMT R0, R200, 0x8880, RZ ;  /* 0x00008880c8007816 */ /* 0x020fca00000000ff */
[----:B------:R-:W-:-:S07]  /*7f30*/  IMAD R213, R0, R201, RZ ;  /* 0x000000c900d57224 */ /* 0x000fce00078e02ff */
.L_x_306:
[----:B------:R-:W-:Y:S05]  /*7f40*/  BSYNC B1 ;  /* 0x0000000000017941 */ /* 0x000fea0003800000 */
.L_x_305:
        /* <DEDUP_REMOVED lines=9> */
.L_x_308:
[----:B------:R-:W-:Y:S05]  /*7fe0*/  BSYNC B1 ;  /* 0x0000000000017941 */ /* 0x000fea0003800000 */
.L_x_307:
[----:B------:R-:W-:Y:S01]  /*7ff0*/  @!P4 IMAD R71, R71, R202, R213 ;  /* 0x000000ca4747c224 */ /* 0x000fe200078e02d5 */
[----:B------:R-:W-:Y:S04]  /*8000*/  BSSY B1, `(.L_x_309) ;  /* 0x0000006000017945 */ /* 0x000fe80003800000 */
[----:B------:R0:W-:Y:S01]  /*8010*/  @!P4 STG.E.U8 desc[UR54][R6.64+0x89], R71 ;  /* 0x000089470600c986 */ /* 0x0001e2000c101136 */
[----:B------:R-:W-:Y:S05]  /*8020*/  @P5 BRA `(.L_x_310) ;  /* 0x00000000000c5947 */ /* 0x000fea0003800000 */
[----:B------:R-:W5:Y:S02]  /*8030*/  LDG.E.U8 R200, desc[UR54][R192.64+0x80] ;  /* 0x00008036c0c87981 */ /* 0x000f64000c1e1100 */
[----:B-----5:R-:W-:-:S05]  /*8040*/  PRMT R0, R200, 0x8880, RZ ;  /* 0x00008880c8007816 */ /* 0x020fca00000000ff */
[----:B------:R-:W-:-:S07]  /*8050*/  IMAD R213, R0, R201, RZ ;  /* 0x000000c900d57224 */ /* 0x000fce00078e02ff */
.L_x_310:
[----:B------:R-:W-:Y:S05]  /*8060*/  BSYNC B1 ;  /* 0x0000000000017941 */ /* 0x000fea0003800000 */
.L_x_309:
        /* <DEDUP_REMOVED lines=9> */
.L_x_312:
[----:B------:R-:W-:Y:S05]  /*8100*/  BSYNC B1 ;  /* 0x0000000000017941 */ /* 0x000fea0003800000 */
.L_x_311:
[----:B------:R-:W-:Y:S01]  /*8110*/  @!P4 IMAD R57, R57, R202, R213 ;  /* 0x000000ca3939c224 */ /* 0x000fe200078e02d5 */
[----:B------:R-:W-:Y:S04]  /*8120*/  BSSY B1, `(.L_x_313) ;  /* 0x0000006000017945 */ /* 0x000fe80003800000 */
[----:B------:R0:W-:Y:S01]  /*8130*/  @!P4 STG.E.U8 desc[UR54][R8.64+0x81], R57 ;  /* 0x000081390800c986 */ /* 0x0001e2000c101136 */
[----:B------:R-:W-:Y:S05]  /*8140*/  @P5 BRA `(.L_x_314) ;  /* 0x00000000000c5947 */ /* 0x000fea0003800000 */
[----:B------:R-:W5:Y:S02]  /*8150*/  LDG.E.U8 R200, desc[UR54][R14.64+0x80] ;  /* 0x000080360ec87981 */ /* 0x000f64000c1e1100 */
[----:B-----5:R-:W-:-:S05]  /*8160*/  PRMT R0, R200, 0x8880, RZ ;  /* 0x00008880c8007816 */ /* 0x020fca00000000ff */
[----:B------:R-:W-:-:S07]  /*8170*/  IMAD R213, R0, R201, RZ ;  /* 0x000000c900d57224 */ /* 0x000fce00078e02ff */
.L_x_314:
[----:B------:R-:W-:Y:S05]  /*8180*/  BSYNC B1 ;  /* 0x0000000000017941 */ /* 0x000fea0003800000 */
.L_x_313:
        /* <DEDUP_REMOVED lines=9> */
.L_x_316:
[----:B------:R-:W-:Y:S05]  /*8220*/  BSYNC B1 ;  /* 0x0000000000017941 */ /* 0x000fea0003800000 */
.L_x_315:
[----:B------:R-:W-:Y:S01]  /*8230*/  @!P4 IMAD R59, R59, R202, R213 ;  /* 0x000000ca3b3bc224 */ /* 0x000fe200078e02d5 */
[----:B------:R-:W-:Y:S04]  /*8240*/  BSSY B1, `(.L_x_317) ;  /* 0x0000006000017945 */ /* 0x000fe80003800000 */
[----:B------:R0:W-:Y:S01]  /*8250*/  @!P4 STG.E.U8 desc[UR54][R10.64+0x81], R59 ;  /* 0x0000813b0a00c986 */ /* 0x0001e2000c101136 */
[----:B------:R-:W-:Y:S05]  /*8260*/  @P5 BRA `(.L_x_318) ;  /* 0x00000000000c5947 */ /* 0x000fea0003800000 */
[----:B------:R-:W5:Y:S02]  /*8270*/  LDG.E.U8 R200, desc[UR54][R192.64+0x88] ;  /* 0x00008836c0c87981 */ /* 0x000f64000c1e1100 */
[----:B-----5:R-:W-:-:S05]  /*8280*/  PRMT R0, R200, 0x8880, RZ ;  /* 0x00008880c8007816 */ /* 0x020fca00000000ff */
[----:B------:R-:W-:-:S07]  /*8290*/  IMAD R213, R0, R201, RZ ;  /* 0x000000c900d57224 */ /* 0x000fce00078e02ff */
.L_x_318:
[----:B------:R-:W-:Y:S05]  /*82a0*/  BSYNC B1 ;  /* 0x0000000000017941 */ /* 0x000fea0003800000 */
.L_x_317:
        /* <DEDUP_REMOVED lines=9> */
.L_x_320:
[----:B------:R-:W-:Y:S05]  /*8340*/  BSYNC B1 ;  /* 0x0000000000017941 */ /* 0x000fea0003800000 */
.L_x_319:
[----:B------:R-:W-:Y:S01]  /*8350*/  @!P4 IMAD R61, R61, R202, R213 ;  /* 0x000000ca3d3dc224 */ /* 0x000fe200078e02d5 */
[----:B------:R-:W-:Y:S04]  /*8360*/  BSSY B1, `(.L_x_321) ;  /* 0x0000006000017945 */ /* 0x000fe80003800000 */
[----:B------:R0:W-:Y:S01]  /*8370*/  @!P4 STG.E.U8 desc[UR54][R8.64+0x89], R61 ;  /* 0x0000893d0800c986 */ /* 0x0001e2000c101136 */
[----:B------:R-:W-:Y:S05]  /*8380*/  @P5 BRA `(.L_x_322) ;  /* 0x00000000000c5947 */ /* 0x000fea0003800000 */
[----:B------:R-:W5:Y:S02]  /*8390*/  LDG.E.U8 R200, desc[UR54][R14.64+0x88] ;  /* 0x000088360ec87981 */ /* 0x000f64000c1e1100 */
[----:B-----5:R-:W-:-:S05]  /*83a0*/  PRMT R0, R200, 0x8880, RZ ;  /* 0x00008880c8007816 */ /* 0x020fca00000000ff */
[----:B------:R-:W-:-:S07]  /*83b0*/  IMAD R213, R0, R201, RZ ;  /* 0x000000c900d57224 */ /* 0x000fce00078e02ff */
.L_x_322:
[----:B------:R-:W-:Y:S05]  /*83c0*/  BSYNC B1 ;  /* 0x0000000000017941 */ /* 0x000fea0003800000 */
.L_x_321:
        /* <DEDUP_REMOVED lines=9> */
.L_x_324:
[----:B------:R-:W-:Y:S05]  /*8460*/  BSYNC B1 ;  /* 0x0000000000017941 */ /* 0x000fea0003800000 */
.L_x_323:
[----:B------:R-:W-:Y:S01]  /*8470*/  @!P4 IMAD R63, R63, R202, R213 ;  /* 0x000000ca3f3fc224 */ /* 0x000fe200078e02d5 */
[----:B------:R-:W-:Y:S04]  /*8480*/  BSSY B1, `(.L_x_325) ;  /* 0x0000006000017945 */ /* 0x000fe80003800000 */
[----:B------:R0:W-:Y:S01]  /*8490*/  @!P4 STG.E.U8 desc[UR54][R10.64+0x89], R63 ;  /* 0x0000893f0a00c986 */ /* 0x0001e2000c101136 */
[----:B------:R-:W-:Y:S05]  /*84a0*/  @P5 BRA `(.L_x_326) ;  /* 0x00000000000c5947 */ /* 0x000fea0003800000 */
[----:B------:R-:W5:Y:S02]  /*84b0*/  LDG.E.U8 R200, desc[UR54][R208.64+0x90] ;  /* 0x00009036d0c87981 */ /* 0x000f64000c1e1100 */
[----:B-----5:R-:W-:-:S05]  /*84c0*/  PRMT R0, R200, 0x8880, RZ ;  /* 0x00008880c8007816 */ /* 0x020fca00000000ff */
[----:B------:R-:W-:-:S07]  /*84d0*/  IMAD R213, R0, R201, RZ ;  /* 0x000000c900d57224 */ /* 0x000fce00078e02ff */
.L_x_326:
[----:B------:R-:W-:Y:S05]  /*84e0*/  BSYNC B1 ;  /* 0x0000000000017941 */ /* 0x000fea0003800000 */
.L_x_325:
        /* <DEDUP_REMOVED lines=9> */
.L_x_328:
[----:B------:R-:W-:Y:S05]  /*8580*/  BSYNC B1 ;  /* 0x0000000000017941 */ /* 0x000fea0003800000 */
.L_x_327:
[----:B------:R-:W-:Y:S01]  /*8590*/  @!P4 IMAD R49, R49, R202, R213 ;  /* 0x000000ca3131c224 */ /* 0x000fe200078e02d5 */
[----:B------:R-:W-:Y:S04]  /*85a0*/  BSSY B1, `(.L_x_329) ;  /* 0x0000006000017945 */ /* 0x000fe80003800000 */
[----:B------:R0:W-:Y:S01]  /*85b0*/  @!P4 STG.E.U8 desc[UR54][R4.64+0x91], R49 ;  /* 0x000091310400c986 */ /* 0x0001e2000c101136 */
[----:B------:R-:W-:Y:S05]  /*85c0*/  @P5 BRA `(.L_x_330) ;  /* 0x00000000000c5947 */ /* 0x000fea0003800000 */
[----:B------:R-:W5:Y:S02]  /*85d0*/  LDG.E.U8 R200, desc[UR54][R22.64+0x90] ;  /* 0x0000903616c87981 */ /* 0x000f64000c1e1100 */
[----:B-----5:R-:W-:-:S05]  /*85e0*/  PRMT R0, R200, 0x8880, RZ ;  /* 0x00008880c8007816 */ /* 0x020fca00000000ff */
[----:B------:R-:W-:-:S07]  /*85f0*/  IMAD R213, R0, R201, RZ ;  /* 0x000000c900d57224 */ /* 0x000fce00078e02ff */
.L_x_330:
[----:B------:R-:W-:Y:S05]  /*8600*/  BSYNC B1 ;  /* 0x0000000000017941 */ /* 0x000fea0003800000 */
.L_x_329:
        /* <DEDUP_REMOVED lines=9> */
.L_x_332:
[----:B------:R-:W-:Y:S05]  /*86a0*/  BSYNC B1 ;  /* 0x0000000000017941 */ /* 0x000fea0003800000 */
.L_x_331:
[----:B------:R-:W-:Y:S01]  /*86b0*/  @!P4 IMAD R51, R51, R202, R213 ;  /* 0x000000ca3333c224 */ /* 0x000fe200078e02d5 */
[----:B------:R-:W-:Y:S04]  /*86c0*/  BSSY B1, `(.L_x_333) ;  /* 0x0000006000017945 */ /* 0x000fe80003800000 */
[----:B------:R0:W-:Y:S01]  /*86d0*/  @!P4 STG.E.U8 desc[UR54][R6.64+0x91], R51 ;  /* 0x000091330600c986 */ /* 0x0001e2000c101136 */
[----:B------:R-:W-:Y:S05]  /*86e0*/  @P5 BRA `(.L_x_334) ;  /* 0x00000000000c5947 */ /* 0x000fea0003800000 */
[----:B------:R-:W5:Y:S02]  /*86f0*/  LDG.E.U8 R200, desc[UR54][R208.64+0x98] ;  /* 0x00009836d0c87981 */ /* 0x000f64000c1e1100 */
[----:B-----5:R-:W-:-:S05]  /*8700*/  PRMT R0, R200, 0x8880, RZ ;  /* 0x00008880c8007816 */ /* 0x020fca00000000ff */
[----:B------:R-:W-:-:S07]  /*8710*/  IMAD R213, R0, R201, RZ ;  /* 0x000000c900d57224 */ /* 0x000fce00078e02ff */
.L_x_334:
[----:B------:R-:W-:Y:S05]  /*8720*/  BSYNC B1 ;  /* 0x0000000000017941 */ /* 0x000fea0003800000 */
.L_x_333:
        /* <DEDUP_REMOVED lines=9> */
.L_x_336:
[----:B------:R-:W-:Y:S05]  /*87c0*/  BSYNC B1 ;  /* 0x0000000000017941 */ /* 0x000fea0003800000 */
.L_x_335:
[----:B------:R-:W-:Y:S01]  /*87d0*/  @!P4 IMAD R53, R53, R202, R213 ;  /* 0x000000ca3535c224 */ /* 0x000fe200078e02d5 */
[----:B------:R-:W-:Y:S04]  /*87e0*/  BSSY B1, `(.L_x_337) ;  /* 0x0000006000017945 */ /* 0x000fe80003800000 */
[----:B------:R0:W-:Y:S01]  /*87f0*/  @!P4 STG.E.U8 desc[UR54][R4.64+0x99], R53 ;  /* 0x000099350400c986 */ /* 0x0001e2000c101136 */
[----:B------:R-:W-:Y:S05]  /*8800*/  @P5 BRA `(.L_x_338) ;  /* 0x00000000000c5947 */ /* 0x000fea0003800000 */
[----:B------:R-:W5:Y:S02]  /*8810*/  LDG.E.U8 R200, desc[UR54][R22.64+0x98] ;  /* 0x0000983616c87981 */ /* 0x000f64000c1e1100 */
[----:B-----5:R-:W-:-:S05]  /*8820*/  PRMT R0, R200, 0x8880, RZ ;  /* 0x00008880c8007816 */ /* 0x020fca00000000ff */
[----:B------:R-:W-:-:S07]  /*8830*/  IMAD R213, R0, R201, RZ ;  /* 0x000000c900d57224 */ /* 0x000fce00078e02ff */
.L_x_338:
[----:B------:R-:W-:Y:S05]  /*8840*/  BSYNC B1 ;  /* 0x0000000000017941 */ /* 0x000fea0003800000 */
.L_x_337:
        /* <DEDUP_REMOVED lines=9> */
.L_x_340:
[----:B------:R-:W-:Y:S05]  /*88e0*/  BSYNC B1 ;  /* 0x0000000000017941 */ /* 0x000fea0003800000 */
.L_x_339:
[----:B------:R-:W-:Y:S01]  /*88f0*/  @!P4 IMAD R55, R55, R202, R213 ;  /* 0x000000ca3737c224 */ /* 0x000fe200078e02d5 */
[----:B------:R-:W-:Y:S04]  /*8900*/  BSSY B1, `(.L_x_341) ;  /* 0x0000006000017945 */ /* 0x000fe80003800000 */
[----:B------:R0:W-:Y:S01]  /*8910*/  @!P4 STG.E.U8 desc[UR54][R6.64+0x99], R55 ;  /* 0x000099370600c986 */ /* 0x0001e2000c101136 */
[----:B------:R-:W-:Y:S05]  /*8920*/  @P5 BRA `(.L_x_342) ;  /* 0x00000000000c5947 */ /* 0x000fea0003800000 */
[----:B------:R-:W5:Y:S02]  /*8930*/  LDG.E.U8 R200, desc[UR54][R192.64+0x90] ;  /* 0x00009036c0c87981 */ /* 0x000f64000c1e1100 */
[----:B-----5:R-:W-:-:S05]  /*8940*/  PRMT R0, R200, 0x8880, RZ ;  /* 0x00008880c8007816 */ /* 0x020fca00000000ff */
[----:B------:R-:W-:-:S07]  /*8950*/  IMAD R213, R0, R201, RZ ;  /* 0x000000c900d57224 */ /* 0x000fce00078e02ff */
.L_x_342:
[----:B------:R-:W-:Y:S05]  /*8960*/  BSYNC B1 ;  /* 0x0000000000017941 */ /* 0x000fea0003800000 */
.L_x_341:
        /* <DEDUP_REMOVED lines=9> */
.L_x_344:
[----:B------:R-:W-:Y:S05]  /*8a00*/  BSYNC B1 ;  /* 0x0000000000017941 */ /* 0x000fea0003800000 */
.L_x_343:
[----:B------:R-:W-:Y:S01]  /*8a10*/  @!P4 IMAD R41, R41, R202, R213 ;  /* 0x000000ca2929c224 */ /* 0x000fe200078e02d5 */
[----:B------:R-:W-:Y:S04]  /*8a20*/  BSSY B1, `(.L_x_345) ;  /* 0x0000006000017945 */ /* 0x000fe80003800000 */
[----:B------:R0:W-:Y:S01]  /*8a30*/  @!P4 STG.E.U8 desc[UR54][R8.64+0x91], R41 ;  /* 0x000091290800c986 */ /* 0x0001e2000c101136 */
[----:B------:R-:W-:Y:S05]  /*8a40*/  @P5 BRA `(.L_x_346) ;  /* 0x00000000000c5947 */ /* 0x000fea0003800000 */
[----:B------:R-:W5:Y:S02]  /*8a50*/  LDG.E.U8 R200, desc[UR54][R14.64+0x90] ;  /* 0x000090360ec87981 */ /* 0x000f64000c1e1100 */
[----:B-----5:R-:W-:-:S05]  /*8a60*/  PRMT R0, R200, 0x8880, RZ ;  /* 0x00008880c8007816 */ /* 0x020fca00000000ff */
[----:B------:R-:W-:-:S07]  /*8a70*/  IMAD R213, R0, R201, RZ ;  /* 0x000000c900d57224 */ /* 0x000fce00078e02ff */
.L_x_346:
[----:B------:R-:W-:Y:S05]  /*8a80*/  BSYNC B1 ;  /* 0x0000000000017941 */ /* 0x000fea0003800000 */
.L_x_345:
        /* <DEDUP_REMOVED lines=9> */
.L_x_348:
[----:B------:R-:W-:Y:S05]  /*8b20*/  BSYNC B1 ;  /* 0x0000000000017941 */ /* 0x000fea0003800000 */
.L_x_347:
[----:B------:R-:W-:Y:S01]  /*8b30*/  @!P4 IMAD R43, R43, R202, R213 ;  /* 0x000000ca2b2bc224 */ /* 0x000fe200078e02d5 */
[----:B------:R-:W-:Y:S04]  /*8b40*/  BSSY B1, `(.L_x_349) ;  /* 0x0000006000017945 */ /* 0x000fe80003800000 */
[----:B------:R0:W-:Y:S01]  /*8b50*/  @!P4 STG.E.U8 desc[UR54][R10.64+0x91], R43 ;  /* 0x0000912b0a00c986 */ /* 0x0001e2000c101136 */
[----:B------:R-:W-:Y:S05]  /*8b60*/  @P5 BRA `(.L_x_350) ;  /* 0x00000000000c5947 */ /* 0x000fea0003800000 */
[----:B------:R-:W5:Y:S02]  /*8b70*/  LDG.E.U8 R200, desc[UR54][R192.64+0x98] ;  /* 0x00009836c0c87981 */ /* 0x000f64000c1e1100 */
[----:B-----5:R-:W-:-:S05]  /*8b80*/  PRMT R0, R200, 0x8880, RZ ;  /* 0x00008880c8007816 */ /* 0x020fca00000000ff */
[----:B------:R-:W-:-:S07]  /*8b90*/  IMAD R213, R0, R201, RZ ;  /* 0x000000c900d57224 */ /* 0x000fce00078e02ff */
.L_x_350:
[----:B------:R-:W-:Y:S05]  /*8ba0*/  BSYNC B1 ;  /* 0x0000000000017941 */ /* 0x000fea0003800000 */
.L_x_349:
        /* <DEDUP_REMOVED lines=9> */
.L_x_352:
[----:B------:R-:W-:Y:S05]  /*8c40*/  BSYNC B1 ;  /* 0x0000000000017941 */ /* 0x000fea0003800000 */
.L_x_351:
[----:B------:R-:W-:Y:S01]  /*8c50*/  @!P4 IMAD R45, R45, R202, R213 ;  /* 0x000000ca2d2dc224 */ /* 0x000fe200078e02d5 */
[----:B------:R-:W-:Y:S04]  /*8c60*/  BSSY B1, `(.L_x_353) ;  /* 0x0000006000017945 */ /* 0x000fe80003800000 */
[----:B------:R0:W-:Y:S01]  /*8c70*/  @!P4 STG.E.U8 desc[UR54][R8.64+0x99], R45 ;  /* 0x0000992d0800c986 */ /* 0x0001e2000c101136 */
[----:B------:R-:W-:Y:S05]  /*8c80*/  @P5 BRA `(.L_x_354) ;  /* 0x00000000000c5947 */ /* 0x000fea0003800000 */
[----:B------:R-:W5:Y:S02]  /*8c90*/  LDG.E.U8 R200, desc[UR54][R14.64+0x98] ;  /* 0x000098360ec87981 */ /* 0x000f64000c1e1100 */
[----:B-----5:R-:W-:-:S05]  /*8ca0*/  PRMT R0, R200, 0x8880, RZ ;  /* 0x00008880c8007816 */ /* 0x020fca00000000ff */
[----:B------:R-:W-:-:S07]  /*8cb0*/  IMAD R213, R0, R201, RZ ;  /* 0x000000c900d57224 */ /* 0x000fce00078e02ff */
.L_x_354:
[----:B------:R-:W-:Y:S05]  /*8cc0*/  BSYNC B1 ;  /* 0x0000000000017941 */ /* 0x000fea0003800000 */
.L_x_353:
        /* <DEDUP_REMOVED lines=9> */
.L_x_356:
[----:B------:R-:W-:Y:S05]  /*8d60*/  BSYNC B1 ;  /* 0x0000000000017941 */ /* 0x000fea0003800000 */
.L_x_355:
[----:B------:R-:W-:Y:S01]  /*8d70*/  @!P4 IMAD R47, R47, R202, R213 ;  /* 0x000000ca2f2fc224 */ /* 0x000fe200078e02d5 */
[----:B------:R-:W-:Y:S04]  /*8d80*/  BSSY B1, `(.L_x_357) ;  /* 0x0000006000017945 */ /* 0x000fe80003800000 */
[----:B------:R0:W-:Y:S01]  /*8d90*/  @!P4 STG.E.U8 desc[UR54][R10.64+0x99], R47 ;  /* 0x0000992f0a00c986 */ /* 0x0001e2000c101136 */
[----:B------:R-:W-:Y:S05]  /*8da0*/  @P5 BRA `(.L_x_358) ;  /* 0x00000000000c5947 */ /* 0x000fea0003800000 */
[----:B------:R-:W5:Y:S02]  /*8db0*/  LDG.E.U8 R200, desc[UR54][R208.64+0xa0] ;  /* 0x0000a036d0c87981 */ /* 0x000f64000c1e1100 */
[----:B-----5:R-:W-:-:S05]  /*8dc0*/  PRMT R0, R200, 0x8880, RZ ;  /* 0x00008880c8007816 */ /* 0x020fca00000000ff */
[----:B------:R-:W-:-:S07]  /*8dd0*/  IMAD R213, R0, R201, RZ ;  /* 0x000000c900d57224 */ /* 0x000fce00078e02ff */
.L_x_358:
[----:B------:R-:W-:Y:S05]  /*8de0*/  BSYNC B1 ;  /* 0x0000000000017941 */ /* 0x000fea0003800000 */
.L_x_357:
        /* <DEDUP_REMOVED lines=9> */
.L_x_360:
[----:B------:R-:W-:Y:S05]  /*8e80*/  BSYNC B1 ;  /* 0x0000000000017941 */ /* 0x000fea0003800000 */
.L_x_359:
[----:B------:R-:W-:Y:S01]  /*8e90*/  @!P4 IMAD R33, R33, R202, R213 ;  /* 0x000000ca2121c224 */ /* 0x000fe200078e02d5 */
[----:B------:R-:W-:Y:S04]  /*8ea0*/  BSSY B1, `(.L_x_361) ;  /* 0x0000006000017945 */ /* 0x000fe80003800000 */
[----:B------:R0:W-:Y:S01]  /*8eb0*/  @!P4 STG.E.U8 desc[UR54][R4.64+0xa1], R33 ;  /* 0x0000a1210400c986 */ /* 0x0001e2000c101136 */
[----:B------:R-:W-:Y:S05]  /*8ec0*/  @P5 BRA `(.L_x_362) ;  /* 0x00000000000c5947 */ /* 0x000fea0003800000 */
[----:B------:R-:W5:Y:S02]  /*8ed0*/  LDG.E.U8 R200, desc[UR54][R22.64+0xa0] ;  /* 0x0000a03616c87981 */ /* 0x000f64000c1e1100 */
[----:B-----5:R-:W-:-:S05]  /*8ee0*/  PRMT R0, R200, 0x8880, RZ ;  /* 0x00008880c8007816 */ /* 0x020fca00000000ff */
[----:B------:R-:W-:-:S07]  /*8ef0*/  IMAD R213, R0, R201, RZ ;  /* 0x000000c900d57224 */ /* 0x000fce00078e02ff */
.L_x_362:
[----:B------:R-:W-:Y:S05]  /*8f00*/  BSYNC B1 ;  /* 0x0000000000017941 */ /* 0x000fea0003800000 */
.L_x_361:
[C---:B------:R-:W-:Y:S01]  /*8f10*/  ISETP.LT.OR P4, PT, R203.reuse, 0xa2, !P0 ;  /* 0x000000a2cb00780c */ /* 0x040fe20004781670 */
[----:B0-----:R-:W-:Y:S01]  /*8f20*/  @!P5 IMAD R13, R34, R202, R213 ;  /* 0x000000ca220dd224 */ /* 0x001fe200078e02d5 */
[----:B------:R-:W-:Y:S04]  /*8f30*/  BSSY B1, `(.L_x_363) ;  /* 0x0000008000017945 */ /* 0x000fe80003800000 */
[----:B------:R0:W-:Y:S01]  /*8f40*/  @!P5 STG.E.U8 desc[UR54][R6.64+0xa0], R13 ;  /* 0x0000a00d0600d986 */ /* 0x0001e2000c101136 */
[C---:B------:R-:W-:Y:S02]  /*8f50*/  ISETP.LT.OR P5, PT, R203.reuse, 0xa9, !P3 ;  /* 0x000000a9cb00780c */ /* 0x040fe40005fa1670 */
[----:B------:R-:W-:-:S04]  /*8f60*/  ISETP.LT.OR P3, PT, R203, 0xaa, !P3 ;  /* 0x000000aacb00780c */ /* 0x000fc80005f61670 */
[----:B------:R-:W-:Y:S09]  /*8f70*/  @P4 BRA `(.L_x_364) ;  /* 0x00000000000c4947 */ /* 0x000ff20003800000 */
[----:B------:R-:W5:Y:S02]  /*8f80*/  LDG.E.U8 R200, desc[UR54][R22.64+0xa1] ;  /* 0x0000a13616c87981 */ /* 0x000f64000c1e1100 */
[----:B-----5:R-:W-:-:S05]  /*8f90*/  PRMT R0, R200, 0x8880, RZ ;  /* 0x00008880c8007816 */ /* 0x020fca00000000ff */
[----:B------:R-:W-:-:S07]  /*8fa0*/  IMAD R213, R0, R201, RZ ;  /* 0x000000c900d57224 */ /* 0x000fce00078e02ff */
.L_x_364:
[----:B------:R-:W-:Y:S05]  /*8fb0*/  BSYNC B1 ;  /* 0x0000000000017941 */ /* 0x000fea0003800000 */
.L_x_363:
[----:B------:R-:W-:Y:S01]  /*8fc0*/  @!P4 IMAD R35, R35, R202, R213 ;  /* 0x000000ca2323c224 */ /* 0x000fe200078e02d5 */
[----:B------:R-:W-:Y:S04]  /*8fd0*/  BSSY B1, `(.L_x_365) ;  /* 0x0000006000017945 */ /* 0x000fe80003800000 */
[----:B------:R0:W-:Y:S01]  /*8fe0*/  @!P4 STG.E.U8 desc[UR54][R6.64+0xa1], R35 ;  /* 0x0000a1230600c986 */ /* 0x0001e2000c101136 */
[----:B------:R-:W-:Y:S05]  /*8ff0*/  @P5 BRA `(.L_x_366) ;  /* 0x00000000000c5947 */ /* 0x000fea0003800000 */
[----:B------:R-:W5:Y:S02]  /*9000*/  LDG.E.U8 R200, desc[UR54][R208.64+0xa8] ;  /* 0x0000a836d0c87981 */ /* 0x000f64000c1e1100 */
[----:B-----5:R-:W-:-:S05]  /*9010*/  PRMT R0, R200, 0x8880, RZ ;  /* 0x00008880c8007816 */ /* 0x020fca00000000ff */
[----:B------:R-:W-:-:S07]  /*9020*/  IMAD R213, R0, R201, RZ ;  /* 0x000000c900d57224 */ /* 0x000fce00078e02ff */
.L_x_366:
[----:B------:R-:W-:Y:S05]  /*9030*/  BSYNC B1 ;  /* 0x0000000000017941 */ /* 0x000fea0003800000 */
.L_x_365:
[----:B0-----:R-:W-:Y:S01]  /*9040*/  @!P5 IMAD R13, R36, R202, R213 ;  /* 0x000000ca240dd224 */ /* 0x001fe200078e02d5 */
[----:B------:R-:W-:Y:S04]  /*9050*/  BSSY B1, `(.L_x_367) ;  /* 0x0000006000017945 */ /* 0x000fe80003800000 */
[----:B------:R0:W-:Y:S01]  /*9060*/  @!P5 STG.E.U8 desc[UR54][R4.64+0xa8], R13 ;  /* 0x0000a80d0400d986 */ /* 0x0001e2000c101136 */
[----:B------:R-:W-:Y:S05]  /*9070*/  @P3 BRA `(.L_x_368) ;  /* 0x00000000000c3947 */ /* 0x000fea0003800000 */
[----:B------:R-:W5:Y:S02]  /*9080*/  LDG.E.U8 R200, desc[UR54][R208.64+0xa9] ;  /* 0x0000a936d0c87981 */ /* 0x000f64000c1e1100 */
[----:B-----5:R-:W-:-:S05]  /*9090*/  PRMT R0, R200, 0x8880, RZ ;  /* 0x00008880c8007816 */ /* 0x020fca00000000ff */
[----:B------:R-:W-:-:S07]  /*90a0*/  IMAD R213, R0, R201, RZ ;  /* 0x000000c900d57224 */ /* 0x000fce00078e02ff */
.L_x_368:
[----:B------:R-:W-:Y:S05]  /*90b0*/  BSYNC B1 ;  /* 0x0000000000017941 */ /* 0x000fea0003800000 */
.L_x_367:
[----:B------:R-:W-:Y:S01]  /*90c0*/  ISETP.LT.OR P4, PT, R203, 0xa9, !P0 ;  /* 0x000000a9cb00780c */ /* 0x000fe20004781670 */
[----:B------:R-:W-:Y:S01]  /*90d0*/  @!P3 IMAD R37, R37, R202, R213 ;  /* 0x000000ca2525b224 */ /* 0x000fe200078e02d5 */
[----:B------:R-:W-:Y:S01]  /*90e0*/  BSSY B1, `(.L_x_369) ;  /* 0x0000009000017945 */ /* 0x000fe20003800000 */
[C---:B------:R-:W-:Y:S02]  /*90f0*/  ISETP.LT.OR P0, PT, R203.reuse, 0xaa, !P0 ;  /* 0x000000aacb00780c */ /* 0x040fe40004701670 */
[C---:B------:R-:W-:Y:S01]  /*9100*/  ISETP.LT.OR P5, PT, R203.reuse, 0xa1, !P1 ;  /* 0x000000a1cb00780c */ /* 0x040fe20004fa1670 */
[----:B------:R0:W-:Y:S01]  /*9110*/  @!P3 STG.E.U8 desc[UR54][R4.64+0xa9], R37 ;  /* 0x0000a9250400b986 */ /* 0x0001e2000c101136 */
[----:B------:R-:W-:-:S06]  /*9120*/  ISETP.LT.OR P3, PT, R203, 0xa2, !P1 ;  /* 0x000000a2cb00780c */ /* 0x000fcc0004f61670 */
[----:B------:R-:W-:Y:S07]  /*9130*/  @P4 BRA `(.L_x_370) ;  /* 0x00000000000c4947 */ /* 0x000fee0003800000 */
[----:B------:R-:W5:Y:S02]  /*9140*/  LDG.E.U8 R200, desc[UR54][R22.64+0xa8] ;  /* 0x0000a83616c87981 */ /* 0x000f64000c1e1100 */
[----:B-----5:R-:W-:-:S05]  /*9150*/  PRMT R0, R200, 0x8880, RZ ;  /* 0x00008880c8007816 */ /* 0x020fca00000000ff */
[----:B------:R-:W-:-:S07]  /*9160*/  IMAD R213, R0, R201, RZ ;  /* 0x000000c900d57224 */ /* 0x000fce00078e02ff */
.L_x_370:
[----:B------:R-:W-:Y:S05]  /*9170*/  BSYNC B1 ;  /* 0x0000000000017941 */ /* 0x000fea0003800000 */
.L_x_369:
[----:B01----:R-:W-:Y:S01]  /*9180*/  @!P4 IMAD R5, R38, R202, R213 ;  /* 0x000000ca2605c224 */ /* 0x003fe200078e02d5 */
[----:B------:R-:W-:Y:S04]  /*9190*/  BSSY B1, `(.L_x_371) ;  /* 0x0000006000017945 */ /* 0x000fe80003800000 */
[----:B------:R0:W-:Y:S01]  /*91a0*/  @!P4 STG.E.U8 desc[UR54][R6.64+0xa8], R5 ;  /* 0x0000a8050600c986 */ /* 0x0001e2000c101136 */
[----:B------:R-:W-:Y:S05]  /*91b0*/  @P0 BRA `(.L_x_372) ;  /* 0x00000000000c0947 */ /* 0x000fea0003800000 */
[----:B------:R-:W5:Y:S02]  /*91c0*/  LDG.E.U8 R200, desc[UR54][R22.64+0xa9] ;  /* 0x0000a93616c87981 */ /* 0x000f64000c1e1100 */
[----:B-----5:R-:W-:-:S05]  /*91d0*/  PRMT R0, R200, 0x8880, RZ ;  /* 0x00008880c8007816 */ /* 0x020fca00000000ff */
[----:B------:R-:W-:-:S07]  /*91e0*/  IMAD R213, R0, R201, RZ ;  /* 0x000000c900d57224 */ /* 0x000fce00078e02ff */
.L_x_372:
[----:B------:R-:W-:Y:S05]  /*91f0*/  BSYNC B1 ;  /* 0x0000000000017941 */ /* 0x000fea0003800000 */
.L_x_371:
[----:B------:R-:W-:Y:S01]  /*9200*/  @!P0 IMAD R39, R39, R202, R213 ;  /* 0x000000ca27278224 */ /* 0x000fe200078e02d5 */
[----:B------:R-:W-:Y:S04]  /*9210*/  BSSY B1, `(.L_x_373) ;  /* 0x0000006000017945 */ /* 0x000fe80003800000 */
[----:B------:R1:W-:Y:S01]  /*9220*/  @!P0 STG.E.U8 desc[UR54][R6.64+0xa9], R39 ;  /* 0x0000a92706008986 */ /* 0x0003e2000c101136 */
[----:B------:R-:W-:Y:S05]  /*9230*/  @P5 BRA `(.L_x_374) ;  /* 0x00000000000c5947 */ /* 0x000fea0003800000 */
[----:B------:R-:W5:Y:S02]  /*9240*/  LDG.E.U8 R200, desc[UR54][R192.64+0xa0] ;  /* 0x0000a036c0c87981 */ /* 0x000f64000c1e1100 */
[----:B-----5:R-:W-:-:S05]  /*9250*/  PRMT R0, R200, 0x8880, RZ ;  /* 0x00008880c8007816 */ /* 0x020fca00000000ff */
[----:B------:R-:W-:-:S07]  /*9260*/  IMAD R213, R0, R201, RZ ;  /* 0x000000c900d57224 */ /* 0x000fce00078e02ff */
.L_x_374:
[----:B------:R-:W-:Y:S05]  /*9270*/  BSYNC B1 ;  /* 0x0000000000017941 */ /* 0x000fea0003800000 */
.L_x_373:
[----:B0-----:R-:W-:Y:S01]  /*9280*/  @!P5 IMAD R5, R24, R202, R213 ;  /* 0x000000ca1805d224 */ /* 0x001fe200078e02d5 */
[----:B------:R-:W-:Y:S04]  /*9290*/  BSSY B1, `(.L_x_375) ;  /* 0x0000006000017945 */ /* 0x000fe80003800000 */
[----:B------:R0:W-:Y:S01]  /*92a0*/  @!P5 STG.E.U8 desc[UR54][R8.64+0xa0], R5 ;  /* 0x0000a0050800d986 */ /* 0x0001e2000c101136 */
[----:B------:R-:W-:Y:S05]  /*92b0*/  @P3 BRA `(.L_x_376) ;  /* 0x00000000000c3947 */ /* 0x000fea0003800000 */
[----:B------:R-:W5:Y:S02]  /*92c0*/  LDG.E.U8 R200, desc[UR54][R192.64+0xa1] ;  /* 0x0000a136c0c87981 */ /* 0x000f64000c1e1100 */
[----:B-----5:R-:W-:-:S05]  /*92d0*/  PRMT R0, R200, 0x8880, RZ ;  /* 0x00008880c8007816 */ /* 0x020fca00000000ff */
[----:B------:R-:W-:-:S07]  /*92e0*/  IMAD R213, R0, R201, RZ ;  /* 0x000000c900d57224 */ /* 0x000fce00078e02ff */
.L_x_376:
[----:B------:R-:W-:Y:S05]  /*92f0*/  BSYNC B1 ;  /* 0x0000000000017941 */ /* 0x000fea0003800000 */
.L_x_375:
[----:B------:R-:W-:Y:S01]  /*9300*/  ISETP.LT.OR P4, PT, R203, 0xa1, !P2 ;  /* 0x000000a1cb00780c */ /* 0x000fe20005781670 */
[----:B------:R-:W-:Y:S01]  /*9310*/  @!P3 IMAD R25, R25, R202, R213 ;  /* 0x000000ca1919b224 */ /* 0x000fe200078e02d5 */
[----:B------:R-:W-:Y:S01]  /*9320*/  BSSY B1, `(.L_x_377) ;  /* 0x000000a000017945 */ /* 0x000fe20003800000 */
[C---:B------:R-:W-:Y:S02]  /*9330*/  ISETP.LT.OR P0, PT, R203.reuse, 0xa2, !P2 ;  /* 0x000000a2cb00780c */ /* 0x040fe40005701670 */
[C---:B------:R-:W-:Y:S01]  /*9340*/  ISETP.LT.OR P5, PT, R203.reuse, 0xa9, !P2 ;  /* 0x000000a9cb00780c */ /* 0x040fe200057a1670 */
[----:B------:R0:W-:Y:S01]  /*9350*/  @!P3 STG.E.U8 desc[UR54][R8.64+0xa1], R25 ;  /* 0x0000a1190800b986 */ /* 0x0001e2000c101136 */
[C---:B------:R-:W-:Y:S02]  /*9360*/  ISETP.LT.OR P3, PT, R203.reuse, 0xa9, !P1 ;  /* 0x000000a9cb00780c */ /* 0x040fe40004f61670 */
[----:B------:R-:W-:-:S04]  /*9370*/  ISETP.LT.OR P1, PT, R203, 0xaa, !P1 ;  /* 0x000000aacb00780c */ /* 0x000fc80004f21670 */
[----:B------:R-:W-:Y:S09]  /*9380*/  @P4 BRA `(.L_x_378) ;  /* 0x00000000000c4947 */ /* 0x000ff20003800000 */
[----:B------:R-:W5:Y:S02]  /*9390*/  LDG.E.U8 R200, desc[UR54][R14.64+0xa0] ;  /* 0x0000a0360ec87981 */ /* 0x000f64000c1e1100 */
[----:B-----5:R-:W-:-:S05]  /*93a0*/  PRMT R0, R200, 0x8880, RZ ;  /* 0x00008880c8007816 */ /* 0x020fca00000000ff */
[----:B------:R-:W-:-:S07]  /*93b0*/  IMAD R213, R0, R201, RZ ;  /* 0x000000c900d57224 */ /* 0x000fce00078e02ff */
.L_x_378:
[----:B------:R-:W-:Y:S05]  /*93c0*/  BSYNC B1 ;  /* 0x0000000000017941 */ /* 0x000fea0003800000 */
.L_x_377:
[----:B0-----:R-:W-:Y:S01]  /*93d0*/  @!P4 IMAD R5, R26, R202, R213 ;  /* 0x000000ca1a05c224 */ /* 0x001fe200078e02d5 */
[----:B------:R-:W-:Y:S04]  /*93e0*/  BSSY B1, `(.L_x_379) ;  /* 0x0000006000017945 */ /* 0x000fe80003800000 */
[----:B------:R0:W-:Y:S01]  /*93f0*/  @!P4 STG.E.U8 desc[UR54][R10.64+0xa0], R5 ;  /* 0x0000a0050a00c986 */ /* 0x0001e2000c101136 */
[----:B------:R-:W-:Y:S05]  /*9400*/  @P0 BRA `(.L_x_380) ;  /* 0x00000000000c0947 */ /* 0x000fea0003800000 */
[----:B------:R-:W5:Y:S02]  /*9410*/  LDG.E.U8 R200, desc[UR54][R14.64+0xa1] ;  /* 0x0000a1360ec87981 */ /* 0x000f64000c1e1100 */
[----:B-----5:R-:W-:-:S05]  /*9420*/  PRMT R0, R200, 0x8880, RZ ;  /* 0x00008880c8007816 */ /* 0x020fca00000000ff */
[----:B------:R-:W-:-:S07]  /*9430*/  IMAD R213, R0, R201, RZ ;  /* 0x000000c900d57224 */ /* 0x000fce00078e02ff */
.L_x_380:
[----:B------:R-:W-:Y:S05]  /*9440*/  BSYNC B1 ;  /* 0x0000000000017941 */ /* 0x000fea0003800000 */
.L_x_379:
[----:B------:R-:W-:Y:S01]  /*9450*/  @!P0 IMAD R27, R27, R202, R213 ;  /* 0x000000ca1b1b8224 */ /* 0x000fe200078e02d5 */
[----:B------:R-:W-:Y:S04]  /*9460*/  BSSY B1, `(.L_x_381) ;  /* 0x0000006000017945 */ /* 0x000fe80003800000 */
[----:B------:R0:W-:Y:S01]  /*9470*/  @!P0 STG.E.U8 desc[UR54][R10.64+0xa1], R27 ;  /* 0x0000a11b0a008986 */ /* 0x0001e2000c101136 */
[----:B------:R-:W-:Y:S05]  /*9480*/  @P3 BRA `(.L_x_382) ;  /* 0x00000000000c3947 */ /* 0x000fea0003800000 */
[----:B------:R-:W5:Y:S02]  /*9490*/  LDG.E.U8 R200, desc[UR54][R192.64+0xa8] ;  /* 0x0000a836c0c87981 */ /* 0x000f64000c1e1100 */
[----:B-----5:R-:W-:-:S05]  /*94a0*/  PRMT R0, R200, 0x8880, RZ ;  /* 0x00008880c8007816 */ /* 0x020fca00000000ff */
[----:B------:R-:W-:-:S07]  /*94b0*/  IMAD R213, R0, R201, RZ ;  /* 0x000000c900d57224 */ /* 0x000fce00078e02ff */
.L_x_382:
[----:B------:R-:W-:Y:S05]  /*94c0*/  BSYNC B1 ;  /* 0x0000000000017941 */ /* 0x000fea0003800000 */
.L_x_381:
[----:B0-----:R-:W-:Y:S01]  /*94d0*/  @!P3 IMAD R5, R28, R202, R213 ;  /* 0x000000ca1c05b224 */ /* 0x001fe200078e02d5 */
[----:B------:R-:W-:Y:S04]  /*94e0*/  BSSY B1, `(.L_x_383) ;  /* 0x0000006000017945 */ /* 0x000fe80003800000 */
[----:B------:R0:W-:Y:S01]  /*94f0*/  @!P3 STG.E.U8 desc[UR54][R8.64+0xa8], R5 ;  /* 0x0000a8050800b986 */ /* 0x0001e2000c101136 */
[----:B------:R-:W-:Y:S05]  /*9500*/  @P1 BRA `(.L_x_384) ;  /* 0x00000000000c1947 */ /* 0x000fea0003800000 */
[----:B------:R-:W5:Y:S02]  /*9510*/  LDG.E.U8 R200, desc[UR54][R192.64+0xa9] ;  /* 0x0000a936c0c87981 */ /* 0x000f64000c1e1100 */
[----:B-----5:R-:W-:-:S05]  /*9520*/  PRMT R0, R200, 0x8880, RZ ;  /* 0x00008880c8007816 */ /* 0x020fca00000000ff */
[----:B------:R-:W-:-:S07]  /*9530*/  IMAD R213, R0, R201, RZ ;  /* 0x000000c900d57224 */ /* 0x000fce00078e02ff */
.L_x_384:
[----:B------:R-:W-:Y:S05]  /*9540*/  BSYNC B1 ;  /* 0x0000000000017941 */ /* 0x000fea0003800000 */
.L_x_383:
[----:B------:R-:W-:Y:S01]  /*9550*/  @!P1 IMAD R29, R29, R202, R213 ;  /* 0x000000ca1d1d9224 */ /* 0x000fe200078e02d5 */
[----:B------:R-:W-:Y:S04]  /*9560*/  BSSY B1, `(.L_x_385) ;  /* 0x0000006000017945 */ /* 0x000fe80003800000 */
[----:B------:R0:W-:Y:S01]  /*9570*/  @!P1 STG.E.U8 desc[UR54][R8.64+0xa9], R29 ;  /* 0x0000a91d08009986 */ /* 0x0001e2000c101136 */
[----:B------:R-:W-:Y:S05]  /*9580*/  @P5 BRA `(.L_x_386) ;  /* 0x00000000000c5947 */ /* 0x000fea0003800000 */
[----:B------:R-:W5:Y:S02]  /*9590*/  LDG.E.U8 R200, desc[UR54][R14.64+0xa8] ;  /* 0x0000a8360ec87981 */ /* 0x000f64000c1e1100 */
[----:B-----5:R-:W-:-:S05]  /*95a0*/  PRMT R0, R200, 0x8880, RZ ;  /* 0x00008880c8007816 */ /* 0x020fca00000000ff */
[----:B------:R-:W-:-:S07]  /*95b0*/  IMAD R213, R0, R201, RZ ;  /* 0x000000c900d57224 */ /* 0x000fce00078e02ff */
.L_x_386:
[----:B------:R-:W-:Y:S05]  /*95c0*/  BSYNC B1 ;  /* 0x0000000000017941 */ /* 0x000fea0003800000 */
.L_x_385:
[----:B0-----:R-:W-:Y:S01]  /*95d0*/  @!P5 IMAD R5, R30, R202, R213 ;  /* 0x000000ca1e05d224 */ /* 0x001fe200078e02d5 */
[----:B------:R-:W-:Y:S01]  /*95e0*/  ISETP.LT.OR P2, PT, R203, 0xaa, !P2 ;  /* 0x000000aacb00780c */ /* 0x000fe20005741670 */
[----:B------:R-:W-:Y:S03]  /*95f0*/  BSSY B1, `(.L_x_387) ;  /* 0x0000006000017945 */ /* 0x000fe60003800000 */
[----:B------:R0:W-:Y:S09]  /*9600*/  @!P5 STG.E.U8 desc[UR54][R10.64+0xa8], R5 ;  /* 0x0000a8050a00d986 */ /* 0x0001f2000c101136 */
[----:B------:R-:W-:Y:S05]  /*9610*/  @P2 BRA `(.L_x_388) ;  /* 0x00000000000c2947 */ /* 0x000fea0003800000 */
[----:B------:R-:W5:Y:S02]  /*9620*/  LDG.E.U8 R200, desc[UR54][R14.64+0xa9] ;  /* 0x0000a9360ec87981 */ /* 0x000f64000c1e1100 */
[----:B-----5:R-:W-:-:S05]  /*9630*/  PRMT R0, R200, 0x8880, RZ ;  /* 0x00008880c8007816 */ /* 0x020fca00000000ff */
[----:B------:R-:W-:-:S07]  /*9640*/  IMAD R213, R0, R201, RZ ;  /* 0x000000c900d57224 */ /* 0x000fce00078e02ff */
.L_x_388:
[----:B------:R-:W-:Y:S05]  /*9650*/  BSYNC B1 ;  /* 0x0000000000017941 */ /* 0x000fea0003800000 */
.L_x_387:
[----:B------:R-:W-:Y:S01]  /*9660*/  IMAD R31, R31, R202, R213 ;  /* 0x000000ca1f1f7224 */ /* 0x000fe200078e02d5 */
[----:B------:R-:W-:Y:S06]  /*9670*/  @P2 BRA `(.L_x_389) ;  /* 0x0000002000582947 */ /* 0x000fec0003800000 */
[----:B------:R0:W-:Y:S01]  /*9680*/  STG.E.U8 desc[UR54][R10.64+0xa9], R31 ;  /* 0x0000a91f0a007986 */ /* 0x0001e2000c101136 */
[----:B------:R-:W-:Y:S05]  /*9690*/  BRA `(.L_x_389) ;  /* 0x0000002000507947 */ /* 0x000fea0003800000 */
.L_x_36:
[C---:B------:R-:W-:Y:S02]  /*96a0*/  ISETP.GE.AND P2, PT, R0.reuse, 0x1, PT ;  /* 0x000000010000780c */ /* 0x040fe40003f46270 */
[----:B------:R-:W-:Y:S02]  /*96b0*/  ISETP.GE.AND P3, PT, R0, 0x9, PT ;  /* 0x000000090000780c */ /* 0x000fe40003f66270 */
[C---:B------:R-:W-:Y:S02]  /*96c0*/  ISETP.LT.OR P4, PT, R203.reuse, 0x1, !P2 ;  /* 0x00000001cb00780c */ /* 0x040fe40005781670 */
[C---:B------:R-:W-:Y:S02]  /*96d0*/  ISETP.LT.OR P5, PT, R203.reuse, 0x2, !P2 ;  /* 0x00000002cb00780c */ /* 0x040fe400057a1670 */
[C---:B------:R-:W-:Y:S02]  /*96e0*/  ISETP.LT.OR P0, PT, R203.reuse, 0x1, !P3 ;  /* 0x00000001cb00780c */ /* 0x040fe40005f01670 */
[----:B------:R-:W-:-:S07]  /*96f0*/  ISETP.LT.OR P1, PT, R203, 0x2, !P3 ;  /* 0x00000002cb00780c */ /* 0x000fce0005f21670 */
[-C--:B------:R-:W-:Y:S02]  /*9700*/  @!P4 IMAD R13, R192, R202.reuse, RZ ;  /* 0x000000cac00dc224 */ /* 0x080fe400078e02ff */
[-C--:B------:R-:W-:Y:S02]  /*9710*/  @!P5 IMAD R193, R193, R202.reuse, RZ ;  /* 0x000000cac1c1d224 */ /* 0x080fe400078e02ff */
[-C--:B------:R-:W-:Y:S01]  /*9720*/  @!P0 IMAD R15, R194, R202.reuse, RZ ;  /* 0x000000cac20f8224 */ /* 0x080fe200078e02ff */
[----:B------:R0:W-:Y:S01]  /*9730*/  @!P4 STG.E.U8 desc[UR54][R4.64], R13 ;  /* 0x0000000d0400c986 */ /* 0x0001e2000c101136 */
[----:B------:R-:W-:Y:S01]  /*9740*/  ISETP.LT.OR P4, PT, R203, 0x9, !P2 ;  /* 0x00000009cb00780c */ /* 0x000fe20005781670 */
[----:B------:R-:W-:Y:S02]  /*9750*/  @!P1 IMAD R195, R195, R202, RZ ;  /* 0x000000cac3c39224 */ /* 0x000fe400078e02ff */
[----:B------:R-:W-:Y:S01]  /*9760*/  @!P5 STG.E.U8 desc[UR54][R4.64+0x1], R193 ;  /* 0x000001c10400d986 */ /* 0x000fe2000c101136 */
[----:B------:R-:W-:-:S03]  /*9770*/  ISETP.LT.OR P5, PT, R203, 0xa, !P2 ;  /* 0x0000000acb00780c */ /* 0x000fc600057a1670 */
[----:B------:R1:W-:Y:S01]  /*9780*/  @!P0 STG.E.U8 desc[UR54][R6.64], R15 ;  /* 0x0000000f06008986 */ /* 0x0003e2000c101136 */
[----:B------:R-:W-:-:S03]  /*9790*/  ISETP.LT.OR P0, PT, R203, 0x9, !P3 ;  /* 0x00000009cb00780c */ /* 0x000fc60005f01670 */
[----:B------:R-:W-:Y:S01]  /*97a0*/  @!P1 STG.E.U8 desc[UR54][R6.64+0x1], R195 ;  /* 0x000001c306009986 */ /* 0x000fe2000c101136 */
[----:B------:R-:W-:Y:S01]  /*97b0*/  ISETP.GE.AND P1, PT, R0, 0x81, PT ;  /* 0x000000810000780c */ /* 0x000fe20003f26270 */
[----:B------:R-:W-:-:S04]  /*97c0*/  @!P4 IMAD R21, R196, R202, RZ ;  /* 0x000000cac415c224 */ /* 0x000fc800078e02ff */
[-C--:B------:R-:W-:Y:S01]  /*97d0*/  @!P5 IMAD R197, R197, R202.reuse, RZ ;  /* 0x000000cac5c5d224 */ /* 0x080fe200078e02ff */
[----:B------:R2:W-:Y:S01]  /*97e0*/  @!P4 STG.E.U8 desc[UR54][R4.64+0x8], R21 ;  /* 0x000008150400c986 */ /* 0x0005e2000c101136 */
[C---:B------:R-:W-:Y:S02]  /*97f0*/  ISETP.LT.OR P4, PT, R203.reuse, 0xa, !P3 ;  /* 0x0000000acb00780c */ /* 0x040fe40005f81670 */
[----:B0-----:R-:W-:Y:S01]  /*9800*/  @!P0 IMAD R13, R198, R202, RZ ;  /* 0x000000cac60d8224 */ /* 0x001fe200078e02ff */
[----:B------:R-:W-:Y:S01]  /*9810*/  @!P5 STG.E.U8 desc[UR54][R4.64+0x9], R197 ;  /* 0x000009c50400d986 */ /* 0x000fe2000c101136 */
[----:B------:R-:W-:-:S03]  /*9820*/  ISETP.LT.OR P5, PT, R203, 0x1, !P1 ;  /* 0x00000001cb00780c */ /* 0x000fc60004fa1670 */
[----:B------:R0:W-:Y:S01]  /*9830*/  @!P0 STG.E.U8 desc[UR54][R6.64+0x8], R13 ;  /* 0x0000080d06008986 */ /* 0x0001e2000c101136 */
[----:B------:R-:W-:-:S05]  /*9840*/  ISETP.GE.AND P0, PT, R0, 0x89, PT ;  /* 0x000000890000780c */ /* 0x000fca0003f06270 */
[----:B------:R-:W-:-:S04]  /*9850*/  @!P4 IMAD R199, R199, R202, RZ ;  /* 0x000000cac7c7c224 */ /* 0x000fc800078e02ff */
[----:B-1----:R-:W-:Y:S01]  /*9860*/  @!P5 IMAD R15, R184, R202, RZ ;  /* 0x000000cab80fd224 */ /* 0x002fe200078e02ff */
[----:B------:R-:W-:Y:S01]  /*9870*/  @!P4 STG.E.U8 desc[UR54][R6.64+0x9], R199 ;  /* 0x000009c70600c986 */ /* 0x000fe2000c101136 */
[----:B------:R-:W-:-:S03]  /*9880*/  ISETP.LT.OR P4, PT, R203, 0x2, !P1 ;  /* 0x00000002cb00780c */ /* 0x000fc60004f81670 */
[----:B------:R1:W-:Y:S01]  /*9890*/  @!P5 STG.E.U8 desc[UR54][R8.64], R15 ;  /* 0x0000000f0800d986 */ /* 0x0003e2000c101136 */
[----:B------:R-:W-:-:S09]  /*98a0*/  ISETP.LT.OR P5, PT, R203, 0x1, !P0 ;  /* 0x00000001cb00780c */ /* 0x000fd200047a1670 */
[----:B------:R-:W-:-:S04]  /*98b0*/  @!P4 IMAD R185, R185, R202, RZ ;  /* 0x000000cab9b9c224 */ /* 0x000fc800078e02ff */
[----:B--2---:R-:W-:Y:S01]  /*98c0*/  @!P5 IMAD R21, R186, R202, RZ ;  /* 0x000000caba15d224 */ /* 0x004fe200078e02ff */
[----:B------:R-:W-:Y:S01]  /*98d0*/  @!P4 STG.E.U8 desc[UR54][R8.64+0x1], R185 ;  /* 0x000001b90800c986 */ /* 0x000fe2000c101136 */
[----:B------:R-:W-:-:S03]  /*98e0*/  ISETP.LT.OR P4, PT, R203, 0x2, !P0 ;  /* 0x00000002cb00780c */ /* 0x000fc60004781670 */
[----:B------:R2:W-:Y:S01]  /*98f0*/  @!P5 STG.E.U8 desc[UR54][R10.64], R21 ;  /* 0x000000150a00d986 */ /* 0x0005e2000c101136 */
[----:B------:R-:W-:-:S09]  /*9900*/  ISETP.LT.OR P5, PT, R203, 0x9, !P1 ;  /* 0x00000009cb00780c */ /* 0x000fd20004fa1670 */
[----:B------:R-:W-:-:S04]  /*9910*/  @!P4 IMAD R187, R187, R202, RZ ;  /* 0x000000cabbbbc224 */ /* 0x000fc800078e02ff */
[----:B0-----:R-:W-:Y:S01]  /*9920*/  @!P5 IMAD R13, R188, R202, RZ ;  /* 0x000000cabc0dd224 */ /* 0x001fe200078e02ff */
[----:B------:R-:W-:Y:S01]  /*9930*/  @!P4 STG.E.U8 desc[UR54][R10.64+0x1], R187 ;  /* 0x000001bb0a00c986 */ /* 0x000fe2000c101136 */
[----:B------:R-:W-:-:S03]  /*9940*/  ISETP.LT.OR P4, PT, R203, 0xa, !P1 ;  /* 0x0000000acb00780c */ /* 0x000fc60004f81670 */
[----:B------:R0:W-:Y:S01]  /*9950*/  @!P5 STG.E.U8 desc[UR54][R8.64+0x8], R13 ;  /* 0x0000080d0800d986 */ /* 0x0001e2000c101136 */
[----:B------:R-:W-:-:S09]  /*9960*/  ISETP.LT.OR P5, PT, R203, 0x9, !P0 ;  /* 0x00000009cb00780c */ /* 0x000fd200047a1670 */
        /* <DEDUP_REMOVED lines=442> */
[----:B------:R-:W-:Y:S01]  /*b510*/  @!P5 STG.E.U8 desc[UR54][R4.64+0xa0], R21 ;  /* 0x0000a0150400d986 */ /* 0x000fe2000c101136 */
[----:B------:R-:W-:-:S09]  /*b520*/  ISETP.LT.OR P5, PT, R203, 0xa1, !P3 ;  /* 0x000000a1cb00780c */ /* 0x000fd20005fa1670 */
[----:B------:R-:W-:-:S04]  /*b530*/  @!P4 IMAD R33, R33, R202, RZ ;  /* 0x000000ca2121c224 */ /* 0x000fc800078e02ff */
[----:B0-----:R-:W-:Y:S01]  /*b540*/  @!P5 IMAD R13, R34, R202, RZ ;  /* 0x000000ca220dd224 */ /* 0x001fe200078e02ff */
[----:B------:R-:W-:Y:S01]  /*b550*/  @!P4 STG.E.U8 desc[UR54][R4.64+0xa1], R33 ;  /* 0x0000a1210400c986 */ /* 0x000fe2000c101136 */
[----:B------:R-:W-:-:S03]  /*b560*/  ISETP.LT.OR P4, PT, R203, 0xa2, !P3 ;  /* 0x000000a2cb00780c */ /* 0x000fc60005f81670 */
[----:B------:R0:W-:Y:S01]  /*b570*/  @!P5 STG.E.U8 desc[UR54][R6.64+0xa0], R13 ;  /* 0x0000a00d0600d986 */ /* 0x0001e2000c101136 */
[C---:B------:R-:W-:Y:S02]  /*b580*/  ISETP.LT.OR P5, PT, R203.reuse, 0xa9, !P2 ;  /* 0x000000a9cb00780c */ /* 0x040fe400057a1670 */
[----:B------:R-:W-:-:S07]  /*b590*/  ISETP.LT.OR P2, PT, R203, 0xaa, !P2 ;  /* 0x000000aacb00780c */ /* 0x000fce0005741670 */
[----:B------:R-:W-:-:S04]  /*b5a0*/  @!P4 IMAD R35, R35, R202, RZ ;  /* 0x000000ca2323c224 */ /* 0x000fc800078e02ff */
[-C--:B-1----:R-:W-:Y:S01]  /*b5b0*/  @!P5 IMAD R15, R36, R202.reuse, RZ ;  /* 0x000000ca240fd224 */ /* 0x082fe200078e02ff */
[----:B------:R-:W-:Y:S01]  /*b5c0*/  @!P4 STG.E.U8 desc[UR54][R6.64+0xa1], R35 ;  /* 0x0000a1230600c986 */ /* 0x000fe2000c101136 */
[----:B------:R-:W-:Y:S01]  /*b5d0*/  @!P2 IMAD R37, R37, R202, RZ ;  /* 0x000000ca2525a224 */ /* 0x000fe200078e02ff */
[C---:B------:R-:W-:Y:S02]  /*b5e0*/  ISETP.LT.OR P4, PT, R203.reuse, 0xa9, !P3 ;  /* 0x000000a9cb00780c */ /* 0x040fe40005f81670 */
[C---:B------:R-:W-:Y:S01]  /*b5f0*/  ISETP.LT.OR P3, PT, R203.reuse, 0xaa, !P3 ;  /* 0x000000aacb00780c */ /* 0x040fe20005f61670 */
[----:B------:R-:W-:Y:S01]  /*b600*/  @!P5 STG.E.U8 desc[UR54][R4.64+0xa8], R15 ;  /* 0x0000a80f0400d986 */ /* 0x000fe2000c101136 */
[----:B------:R-:W-:-:S03]  /*b610*/  ISETP.LT.OR P5, PT, R203, 0xa1, !P1 ;  /* 0x000000a1cb00780c */ /* 0x000fc60004fa1670 */
[----:B------:R1:W-:Y:S01]  /*b620*/  @!P2 STG.E.U8 desc[UR54][R4.64+0xa9], R37 ;  /* 0x0000a9250400a986 */ /* 0x0003e2000c101136 */
[----:B------:R-:W-:-:S05]  /*b630*/  ISETP.LT.OR P2, PT, R203, 0xa2, !P1 ;  /* 0x000000a2cb00780c */ /* 0x000fca0004f41670 */
[-C--:B0-----:R-:W-:Y:S02]  /*b640*/  @!P4 IMAD R13, R38, R202.reuse, RZ ;  /* 0x000000ca260dc224 */ /* 0x081fe400078e02ff */
[-C--:B------:R-:W-:Y:S02]  /*b650*/  @!P3 IMAD R39, R39, R202.reuse, RZ ;  /* 0x000000ca2727b224 */ /* 0x080fe400078e02ff */
[-C--:B------:R-:W-:Y:S01]  /*b660*/  @!P5 IMAD R21, R24, R202.reuse, RZ ;  /* 0x000000ca1815d224 */ /* 0x080fe200078e02ff */
[----:B------:R0:W-:Y:S01]  /*b670*/  @!P4 STG.E.U8 desc[UR54][R6.64+0xa8], R13 ;  /* 0x0000a80d0600c986 */ /* 0x0001e2000c101136 */
[----:B------:R-:W-:Y:S02]  /*b680*/  ISETP.LT.OR P4, PT, R203, 0xa2, !P0 ;  /* 0x000000a2cb00780c */ /* 0x000fe40004781670 */
[----:B------:R-:W-:Y:S01]  /*b690*/  @!P2 IMAD R25, R25, R202, RZ ;  /* 0x000000ca1919a224 */ /* 0x000fe200078e02ff */
[----:B------:R2:W-:Y:S01]  /*b6a0*/  @!P3 STG.E.U8 desc[UR54][R6.64+0xa9], R39 ;  /* 0x0000a9270600b986 */ /* 0x0005e2000c101136 */
[----:B------:R-:W-:-:S03]  /*b6b0*/  ISETP.LT.OR P3, PT, R203, 0xa1, !P0 ;  /* 0x000000a1cb00780c */ /* 0x000fc60004761670 */
[----:B------:R3:W-:Y:S01]  /*b6c0*/  @!P2 STG.E.U8 desc[UR54][R8.64+0xa1], R25 ;  /* 0x0000a1190800a986 */ /* 0x0007e2000c101136 */
[C---:B------:R-:W-:Y:S02]  /*b6d0*/  ISETP.LT.OR P2, PT, R203.reuse, 0xa9, !P1 ;  /* 0x000000a9cb00780c */ /* 0x040fe40004f41670 */
[C---:B------:R-:W-:Y:S01]  /*b6e0*/  ISETP.LT.OR P1, PT, R203.reuse, 0xaa, !P1 ;  /* 0x000000aacb00780c */ /* 0x040fe20004f21670 */
[----:B------:R3:W-:Y:S01]  /*b6f0*/  @!P5 STG.E.U8 desc[UR54][R8.64+0xa0], R21 ;  /* 0x0000a0150800d986 */ /* 0x0007e2000c101136 */
[----:B------:R-:W-:Y:S01]  /*b700*/  ISETP.LT.OR P5, PT, R203, 0xa9, !P0 ;  /* 0x000000a9cb00780c */ /* 0x000fe200047a1670 */
[----:B------:R-:W-:Y:S01]  /*b710*/  @!P4 IMAD R27, R27, R202, RZ ;  /* 0x000000ca1b1bc224 */ /* 0x000fe200078e02ff */
[----:B------:R-:W-:-:S03]  /*b720*/  ISETP.LT.OR P0, PT, R203, 0xaa, !P0 ;  /* 0x000000aacb00780c */ /* 0x000fc60004701670 */
[-C--:B-1----:R-:W-:Y:S01]  /*b730*/  @!P3 IMAD R5, R26, R202.reuse, RZ ;  /* 0x000000ca1a05b224 */ /* 0x082fe200078e02ff */
[----:B------:R3:W-:Y:S03]  /*b740*/  @!P4 STG.E.U8 desc[UR54][R10.64+0xa1], R27 ;  /* 0x0000a11b0a00c986 */ /* 0x0007e6000c101136 */
[-C--:B0-----:R-:W-:Y:S01]  /*b750*/  @!P2 IMAD R13, R28, R202.reuse, RZ ;  /* 0x000000ca1c0da224 */ /* 0x081fe200078e02ff */
[----:B------:R3:W-:Y:S01]  /*b760*/  @!P3 STG.E.U8 desc[UR54][R10.64+0xa0], R5 ;  /* 0x0000a0050a00b986 */ /* 0x0007e2000c101136 */
[-C--:B------:R-:W-:Y:S02]  /*b770*/  @!P1 IMAD R29, R29, R202.reuse, RZ ;  /* 0x000000ca1d1d9224 */ /* 0x080fe400078e02ff */
[-C--:B--2---:R-:W-:Y:S01]  /*b780*/  @!P5 IMAD R7, R30, R202.reuse, RZ ;  /* 0x000000ca1e07d224 */ /* 0x084fe200078e02ff */
[----:B------:R3:W-:Y:S01]  /*b790*/  @!P2 STG.E.U8 desc[UR54][R8.64+0xa8], R13 ;  /* 0x0000a80d0800a986 */ /* 0x0007e2000c101136 */
[----:B------:R-:W-:-:S03]  /*b7a0*/  @!P0 IMAD R31, R31, R202, RZ ;  /* 0x000000ca1f1f8224 */ /* 0x000fc600078e02ff */
[----:B------:R3:W-:Y:S04]  /*b7b0*/  @!P1 STG.E.U8 desc[UR54][R8.64+0xa9], R29 ;  /* 0x0000a91d08009986 */ /* 0x0007e8000c101136 */
[----:B------:R3:W-:Y:S04]  /*b7c0*/  @!P5 STG.E.U8 desc[UR54][R10.64+0xa8], R7 ;  /* 0x0000a8070a00d986 */ /* 0x0007e8000c101136 */
[----:B------:R3:W-:Y:S02]  /*b7d0*/  @!P0 STG.E.U8 desc[UR54][R10.64+0xa9], R31 ;  /* 0x0000a91f0a008986 */ /* 0x0007e4000c101136 */
.L_x_389:
[----:B------:R-:W-:Y:S05]  /*b7e0*/  BSYNC B0 ;  /* 0x0000000000007941 */ /* 0x000fea0003800000 */
.L_x_35:
[----:B------:R-:W-:Y:S01]  /*b7f0*/  ULDC UR4, c[0x0][0xc] ;  /* 0x0000030000047ab9 */ /* 0x000fe20000000800 */
[----:B------:R-:W-:Y:S01]  /*b800*/  ULDC UR5, c[0x0][0x10] ;  /* 0x0000040000057ab9 */ /* 0x000fe20000000800 */
[----:B-123--:R-:W1:Y:S01]  /*b810*/  LDC R7, c[0x0][0x14] ;  /* 0x00000500ff077b82 */ /* 0x00ee620000000800 */
[----:B------:R-:W-:Y:S01]  /*b820*/  UIMAD.WIDE.U32 UR4, UR4, UR5, URZ ;  /* 0x00000005040472a5 */ /* 0x000fe2000f8e003f */
[----:B------:R-:W-:Y:S01]  /*b830*/  IMAD.MOV.U32 R4, RZ, RZ, R19 ;  /* 0x000000ffff047224 */ /* 0x000fe200078e0013 */
[----:B------:R-:W-:Y:S01]  /*b840*/  PRMT R0, RZ, 0x7610, R0 ;  /* 0x00007610ff007816 */ /* 0x000fe20000000000 */
[----:B0-----:R-:W-:Y:S02]  /*b850*/  IMAD.MOV.U32 R5, RZ, RZ, R18 ;  /* 0x000000ffff057224 */ /* 0x001fe400078e0012 */
[----:B------:R-:W-:Y:S02]  /*b860*/  IMAD.MOV.U32 R22, RZ, RZ, -0x1 ;  /* 0xffffffffff167424 */ /* 0x000fe400078e00ff */
[----:B-1----:R-:W-:-:S04]  /*b870*/  IMAD.WIDE.U32 R4, R7, UR4, R4 ;  /* 0x0000000407047c25 */ /* 0x002fc8000f8e0004 */
[----:B------:R-:W-:Y:S01]  /*b880*/  IMAD R7, R7, UR5, RZ ;  /* 0x0000000507077c24 */ /* 0x000fe2000f8e02ff */
[----:B------:R-:W-:Y:S01]  /*b890*/  ULDC.64 UR4, c[0x0][0x650] ;  /* 0x0001940000047ab9 */ /* 0x000fe20000000a00 */
[----:B------:R-:W-:Y:S01]  /*b8a0*/  IMAD.MOV.U32 R19, RZ, RZ, R4 ;  /* 0x000000ffff137224 */ /* 0x000fe200078e0004 */
[----:B------:R-:W-:Y:S01]  /*b8b0*/  ISETP.GE.U32.AND P0, PT, R4, UR4, PT ;  /* 0x0000000404007c0c */ /* 0x000fe2000bf06070 */
[----:B------:R-:W-:Y:S02]  /*b8c0*/  IMAD.MOV.U32 R4, RZ, RZ, -0x1 ;  /* 0xffffffffff047424 */ /* 0x000fe400078e00ff */
[----:B------:R-:W-:-:S03]  /*b8d0*/  IMAD.IADD R18, R5, 0x1, R7 ;  /* 0x0000000105127824 */ /* 0x000fc600078e0207 */
[----:B------:R0:W-:Y:S02]  /*b8e0*/  STL [R1], R4 ;  /* 0x0000000401007387 */ /* 0x0001e40000100800 */
[----:B------:R-:W-:-:S13]  /*b8f0*/  ISETP.GE.U32.AND.EX P0, PT, R18, UR5, PT, P0 ;  /* 0x0000000512007c0c */ /* 0x000fda000bf06100 */
[----:B0-----:R-:W-:Y:S05]  /*b900*/  @P0 BRA `(.L_x_390) ;  /* 0x0000000400740947 */ /* 0x001fea0003800000 */
[----:B------:R-:W0:Y:S01]  /*b910*/  S2R R20, SR_CTAID.X ;  /* 0x0000000000147919 */ /* 0x000e220000002500 */
[----:B------:R-:W1:Y:S01]  /*b920*/  LDC.64 R10, c[0x0][0x628] ;  /* 0x00018a00ff0a7b82 */ /* 0x000e620000000a00 */
[----:B------:R-:W-:Y:S01]  /*b930*/  ULDC UR4, c[0x0][0x150] ;  /* 0x0000540000047ab9 */ /* 0x000fe20000000800 */
[----:B----4-:R-:W-:Y:S01]  /*b940*/  IMAD.MOV.U32 R8, RZ, RZ, R19 ;  /* 0x000000ffff087224 */ /* 0x010fe200078e0013 */
[----:B------:R-:W2:Y:S01]  /*b950*/  S2R R24, SR_CTAID.Y ;  /* 0x0000000000187919 */ /* 0x000ea20000002600 */
[----:B------:R-:W-:-:S04]  /*b960*/  IMAD.MOV.U32 R9, RZ, RZ, R18 ;  /* 0x000000ffff097224 */ /* 0x000fc800078e0012 */
[----:B------:R-:W3:Y:S08]  /*b970*/  LDC R23, c[0x0][0x144] ;  /* 0x00005100ff177b82 */ /* 0x000ef00000000800 */
[----:B------:R-:W4:Y:S08]  /*b980*/  LDC R12, c[0x0][0x630] ;  /* 0x00018c00ff0c7b82 */ /* 0x000f300000000800 */
[----:B------:R-:W2:Y:S01]  /*b990*/  LDC.64 R14, c[0x0][0x620] ;  /* 0x00018800ff0e7b82 */ /* 0x000ea20000000a00 */
[----:B-1----:R-:W-:-:S04]  /*b9a0*/  ISETP.NE.U32.AND P0, PT, R10, RZ, PT ;  /* 0x000000ff0a00720c */ /* 0x002fc80003f05070 */
[----:B------:R-:W-:Y:S02]  /*b9b0*/  ISETP.NE.AND.EX P0, PT, R11, RZ, PT, P0 ;  /* 0x000000ff0b00720c */ /* 0x000fe40003f05300 */
[----:B0-----:R-:W-:-:S05]  /*b9c0*/  I2FP.F32.U32 R0, R20 ;  /* 0x0000001400007245 */ /* 0x001fca0000201000 */
[----:B------:R-:W-:-:S04]  /*b9d0*/  FMUL R0, R0, UR4 ;  /* 0x0000000400007c20 */ /* 0x000fc80008400000 */
[----:B------:R0:W1:Y:S02]  /*b9e0*/  F2I.U32.TRUNC.NTZ R21, R0 ;  /* 0x0000000000157305 */ /* 0x000064000020f000 */
[----:B---34-:R-:W-:Y:S05]  /*b9f0*/  @!P0 BRA `(.L_x_391) ;  /* 0x0000000000288947 */ /* 0x018fea0003800000 */
[----:B0-----:R-:W0:Y:S02]  /*ba00*/  LDC R0, c[0x0][0x634] ;  /* 0x00018d00ff007b82 */ /* 0x001e240000000800 */
        /* <DEDUP_REMOVED lines=9> */
.L_x_391:
[-CC-:B------:R-:W-:Y:S01]  /*baa0*/  SHF.R.U64 R22, R8, R12.reuse, R9.reuse ;  /* 0x0000000c08167219 */ /* 0x180fe20000001209 */
[----:B------:R-:W3:Y:S01]  /*bab0*/  LDC.64 R30, c[0x0][0x640] ;  /* 0x00019000ff1e7b82 */ /* 0x000ee20000000a00 */
[----:B0-----:R-:W-:Y:S01]  /*bac0*/  SHF.R.U32.HI R0, RZ, R12, R9 ;  /* 0x0000000cff007219 */ /* 0x001fe20000011609 */
[----:B------:R-:W-:Y:S01]  /*bad0*/  IMAD.MOV.U32 R4, RZ, RZ, R19 ;  /* 0x000000ffff047224 */ /* 0x000fe200078e0013 */
[----:B------:R-:W-:Y:S01]  /*bae0*/  IADD3 R3, P0, RZ, -R22, RZ ;  /* 0x80000016ff037210 */ /* 0x000fe20007f1e0ff */
[----:B-1----:R-:W-:Y:S01]  /*baf0*/  IMAD.MOV R21, RZ, RZ, -R21 ;  /* 0x000000ffff157224 */ /* 0x002fe200078e0a15 */
[----:B------:R-:W-:Y:S01]  /*bb00*/  ULDC UR4, c[0x0][0x154] ;  /* 0x0000550000047ab9 */ /* 0x000fe20000000800 */
[----:B------:R-:W-:Y:S02]  /*bb10*/  IMAD.MOV.U32 R7, RZ, RZ, 0x1 ;  /* 0x00000001ff077424 */ /* 0x000fe400078e00ff */
[----:B------:R-:W0:Y:S01]  /*bb20*/  LDC R6, c[0x0][0x618] ;  /* 0x00018600ff067b82 */ /* 0x000e220000000800 */
[----:B------:R-:W-:-:S02]  /*bb30*/  IMAD.X R5, RZ, RZ, ~R0, P0 ;  /* 0x000000ffff057224 */ /* 0x000fc400000e0e00 */
[----:B------:R-:W-:Y:S02]  /*bb40*/  IMAD R26, R23, R21, R20 ;  /* 0x00000015171a7224 */ /* 0x000fe400078e0214 */
[-C--:B--2---:R-:W-:Y:S02]  /*bb50*/  IMAD R0, R5, R14.reuse, RZ ;  /* 0x0000000e05007224 */ /* 0x084fe400078e02ff */
[----:B------:R-:W-:Y:S01]  /*bb60*/  IMAD.MOV.U32 R5, RZ, RZ, R18 ;  /* 0x000000ffff057224 */ /* 0x000fe200078e0012 */
[----:B------:R-:W1:Y:S01]  /*bb70*/  LDC R8, c[0x0][0x608] ;  /* 0x00018200ff087b82 */ /* 0x000e620000000800 */
[----:B------:R-:W-:-:S04]  /*bb80*/  IMAD.WIDE.U32 R4, R3, R14, R4 ;  /* 0x0000000e03047225 */ /* 0x000fc800078e0004 */
[----:B------:R-:W-:-:S03]  /*bb90*/  IMAD R3, R3, R15, R0 ;  /* 0x0000000f03037224 */ /* 0x000fc600078e0200 */
[----:B------:R-:W2:Y:S01]  /*bba0*/  LDC R28, c[0x0][0x658] ;  /* 0x00019600ff1c7b82 */ /* 0x000ea20000000800 */
[----:B------:R-:W-:Y:S01]  /*bbb0*/  I2FP.F32.U32 R0, R24 ;  /* 0x0000001800007245 */ /* 0x000fe20000201000 */
[----:B------:R-:W-:Y:S01]  /*bbc0*/  IMAD.IADD R3, R5, 0x1, R3 ;  /* 0x0000000105037824 */ /* 0x000fe200078e0203 */
[----:B---3--:R-:W-:Y:S01]  /*bbd0*/  ISETP.NE.U32.AND P0, PT, R30, RZ, PT ;  /* 0x000000ff1e00720c */ /* 0x008fe20003f05070 */
[----:B------:R-:W-:Y:S02]  /*bbe0*/  IMAD.MOV.U32 R5, RZ, RZ, -0x1 ;  /* 0xffffffffff057424 */ /* 0x000fe400078e00ff */
[----:B------:R-:W-:Y:S02]  /*bbf0*/  FMUL R0, R0, UR4 ;  /* 0x0000000400007c20 */ /* 0x000fe40008400000 */
[----:B------:R-:W3:Y:S01]  /*bc00*/  LDC R15, c[0x0][0x148] ;  /* 0x00005200ff0f7b82 */ /* 0x000ee20000000800 */
[----:B0-----:R-:W-:Y:S01]  /*bc10*/  SHF.R.U64 R12, R4, R6, R3 ;  /* 0x00000006040c7219 */ /* 0x001fe20000001203 */
[----:B------:R0:W4:Y:S01]  /*bc20*/  F2I.U32.TRUNC.NTZ R14, R0 ;  /* 0x00000000000e7305 */ /* 0x000122000020f000 */
[----:B------:R-:W-:-:S02]  /*bc30*/  ISETP.NE.AND.EX P0, PT, R31, RZ, PT, P0 ;  /* 0x000000ff1f00720c */ /* 0x000fc40003f05300 */
[----:B------:R-:W-:-:S03]  /*bc40*/  SHF.R.U32.HI R3, RZ, R6, R3 ;  /* 0x00000006ff037219 */ /* 0x000fc60000011603 */
[----:B------:R-:W0:Y:S01]  /*bc50*/  LDC R20, c[0x0][0x600] ;  /* 0x00018000ff147b82 */ /* 0x000e220000000800 */
[-CC-:B-1----:R-:W-:Y:S02]  /*bc60*/  SHF.R.U64 R10, R12, R8.reuse, R3.reuse ;  /* 0x000000080c0a7219 */ /* 0x182fe40000001203 */
[----:B------:R-:W-:-:S05]  /*bc70*/  SHF.R.U32.HI R3, RZ, R8, R3 ;  /* 0x00000008ff037219 */ /* 0x000fca0000011603 */
[----:B------:R-:W1:Y:S01]  /*bc80*/  LDC R23, c[0x0][0x648] ;  /* 0x00019200ff177b82 */ /* 0x000e620000000800 */
[-C--:B--2---:R-:W-:Y:S02]  /*bc90*/  SHF.L.U32 R4, R5, R28.reuse, RZ ;  /* 0x0000001c05047219 */ /* 0x084fe400000006ff */
[-CC-:B------:R-:W-:Y:S02]  /*bca0*/  SHF.R.U64 R13, R10, R28.reuse, R3.reuse ;  /* 0x0000001c0a0d7219 */ /* 0x180fe40000001203 */
[----:B------:R-:W-:Y:S02]  /*bcb0*/  SHF.R.U32.HI R5, RZ, R28, R3 ;  /* 0x0000001cff057219 */ /* 0x000fe40000011603 */
[----:B------:R-:W-:Y:S01]  /*bcc0*/  LOP3.LUT R21, RZ, R4, RZ, 0x33, !PT ;  /* 0x00000004ff157212 */ /* 0x000fe200078e33ff */
[----:B------:R-:W2:Y:S01]  /*bcd0*/  LDC R25, c[0x0][0x638] ;  /* 0x00018e00ff197b82 */ /* 0x000ea20000000800 */
[----:B------:R-:W-:Y:S01]  /*bce0*/  SHF.L.U32 R28, R7, R28, RZ ;  /* 0x0000001c071c7219 */ /* 0x000fe200000006ff */
[----:B------:R-:W-:-:S06]  /*bcf0*/  IMAD.MOV.U32 R4, RZ, RZ, R13 ;  /* 0x000000ffff047224 */ /* 0x000fcc00078e000d */
[----:B------:R-:W0:Y:S01]  /*bd00*/  LDC R27, c[0x0][0x610] ;  /* 0x00018400ff1b7b82 */ /* 0x000e220000000800 */
[----:B----4-:R-:W-:Y:S05]  /*bd10*/  @!P0 BRA `(.L_x_392) ;  /* 0x0000000000288947 */ /* 0x010fea0003800000 */
        /* <DEDUP_REMOVED lines=10> */
.L_x_392:
[----:B------:R-:W4:Y:S01]  /*bdc0*/  LDC R3, c[0x0][0x65c] ;  /* 0x00019700ff037b82 */ /* 0x000f220000000800 */
[----:B01----:R-:W-:Y:S01]  /*bdd0*/  SHF.R.U64 R0, R4, R23, R5 ;  /* 0x0000001704007219 */ /* 0x003fe20000001205 */
[----:B------:R-:W-:Y:S02]  /*bde0*/  VIADD R5, R20, 0xffffffff ;  /* 0xffffffff14057836 */ /* 0x000fe40000000000 */
[----:B------:R-:W-:Y:S02]  /*bdf0*/  IMAD.MOV R14, RZ, RZ, -R14 ;  /* 0x000000ffff0e7224 */ /* 0x000fe400078e0a0e */
[----:B------:R-:W-:Y:S01]  /*be00*/  IMAD.MOV R4, RZ, RZ, -R0 ;  /* 0x000000ffff047224 */ /* 0x000fe200078e0a00 */
[----:B------:R-:W-:Y:S01]  /*be10*/  LOP3.LUT R5, R12, R5, RZ, 0xc0, !PT ;  /* 0x000000050c057212 */ /* 0x000fe200078ec0ff */
[----:B------:R-:W-:Y:S01]  /*be20*/  IMAD.MOV.U32 R6, RZ, RZ, 0x1 ;  /* 0x00000001ff067424 */ /* 0x000fe200078e00ff */
[----:B----4-:R-:W-:Y:S02]  /*be30*/  ISETP.NE.AND P0, PT, R3, 0x1, PT ;  /* 0x000000010300780c */ /* 0x010fe40003f05270 */
[----:B------:R-:W-:-:S05]  /*be40*/  LOP3.LUT R3, R10, R21, RZ, 0xc0, !PT ;  /* 0x000000150a037212 */ /* 0x000fca00078ec0ff */
[----:B------:R-:W-:Y:S02]  /*be50*/  IMAD R3, R28, R0, R3 ;  /* 0x000000001c037224 */ /* 0x000fe400078e0203 */
[----:B--2---:R-:W-:-:S04]  /*be60*/  IMAD R0, R4, R25, R13 ;  /* 0x0000001904007224 */ /* 0x004fc800078e020d */
[----:B---3--:R-:W-:Y:S02]  /*be70*/  @P0 IMAD R26, R15, R14, R24 ;  /* 0x0000000e0f1a0224 */ /* 0x008fe400078e0218 */
[----:B------:R-:W-:Y:S01]  /*be80*/  IMAD R4, R0, R20, R5 ;  /* 0x0000001400047224 */ /* 0x000fe200078e0205 */
[----:B------:R-:W-:Y:S01]  /*be90*/  PRMT R0, R6, 0x7610, R0 ;  /* 0x0000761006007816 */ /* 0x000fe20000000000 */
[----:B------:R-:W-:-:S05]  /*bea0*/  IMAD R3, R3, R27, R26 ;  /* 0x0000001b03037224 */ /* 0x000fca00078e021a */
[----:B------:R-:W-:Y:S02]  /*beb0*/  SEL R5, R4, R3, !P0 ;  /* 0x0000000304057207 */ /* 0x000fe40004000000 */
[----:B------:R-:W-:-:S03]  /*bec0*/  SEL R3, R3, R4, !P0 ;  /* 0x0000000403037207 */ /* 0x000fc60004000000 */
[----:B------:R0:W-:Y:S04]  /*bed0*/  STL [R1], R5 ;  /* 0x0000000501007387 */ /* 0x0001e80000100800 */
.L_x_390:
[----:B------:R-:W-:Y:S01]  /*bee0*/  LOP3.LUT P0, RZ, R0, 0xff, RZ, 0xc0, !PT ;  /* 0x000000ff00ff7812 */ /* 0x000fe2000780c0ff */
[----:B------:R-:W-:-:S12]  /*bef0*/  IMAD.MOV.U32 R23, RZ, RZ, R3 ;  /* 0x000000ffff177224 */ /* 0x000fd800078e0003 */
[----:B------:R-:W-:Y:S05]  /*bf00*/  @P0 BRA `(.L_x_393) ;  /* 0xffffff5400500947 */ /* 0x000fea000383ffff */
[----:B------:R-:W-:Y:S05]  /*bf10*/  EXIT ;  /* 0x000000000000794d */ /* 0x000fea0003800000 */
.L_x_8:
[----:B0-----:R-:W-:Y:S01]  /*bf20*/  ULDC.64 UR4, c[0x0][0x650] ;  /* 0x0001940000047ab9 */ /* 0x001fe20000000a00 */
[----:B------:R-:W-:Y:S01]  /*bf30*/  PRMT R6, RZ, 0x7610, R6 ;  /* 0x00007610ff067816 */ /* 0x000fe20000000006 */
[----:B------:R-:W-:Y:S01]  /*bf40*/  IMAD.MOV.U32 R16, RZ, RZ, -0x1 ;  /* 0xffffffffff107424 */ /* 0x000fe200078e00ff */
[----:B------:R-:W-:Y:S01]  /*bf50*/  ISETP.GE.U32.AND P0, PT, R19, UR4, PT ;  /* 0x0000000413007c0c */ /* 0x000fe2000bf06070 */
[----:B------:R-:W-:Y:S02]  /*bf60*/  IMAD.MOV.U32 R2, RZ, RZ, -0x1 ;  /* 0xffffffffff027424 */ /* 0x000fe400078e00ff */
[----:B------:R-:W-:Y:S01]  /*bf70*/  IMAD.MOV.U32 R13, RZ, RZ, -0x1 ;  /* 0xffffffffff0d7424 */ /* 0x000fe200078e00ff */
[----:B------:R-:W-:-:S13]  /*bf80*/  ISETP.GE.U32.AND.EX P0, PT, R18, UR5, PT, P0 ;  /* 0x0000000512007c0c */ /* 0x000fda000bf06100 */
[----:B------:R-:W-:Y:S05]  /*bf90*/  @P0 BRA `(.L_x_394) ;  /* 0x0000000400340947 */ /* 0x000fea0003800000 */
        /* <DEDUP_REMOVED lines=18> */
.L_x_395:
[----:B------:R-:W0:Y:S01]  /*c0c0*/  LDC.64 R26, c[0x0][0x640] ;  /* 0x00019000ff1a7b82 */ /* 0x000e220000000a00 */
[-C--:B------:R-:W-:Y:S01]  /*c0d0*/  SHF.R.U64 R20, R12, R6.reuse, R13 ;  /* 0x000000060c147219 */ /* 0x080fe2000000120d */
[----:B------:R-:W-:Y:S01]  /*c0e0*/  IMAD.MOV.U32 R8, RZ, RZ, R19 ;  /* 0x000000ffff087224 */ /* 0x000fe200078e0013 */
[----:B------:R-:W-:Y:S01]  /*c0f0*/  SHF.R.U32.HI R2, RZ, R6, R13 ;  /* 0x00000006ff027219 */ /* 0x000fe2000001160d */
[----:B------:R-:W-:Y:S01]  /*c100*/  IMAD.MOV.U32 R28, RZ, RZ, 0x1 ;  /* 0x00000001ff1c7424 */ /* 0x000fe200078e00ff */
        /* <DEDUP_REMOVED lines=9> */
[----:B0-----:R-:W-:-:S03]  /*c1a0*/  ISETP.NE.U32.AND P0, PT, R26, RZ, PT ;  /* 0x000000ff1a00720c */ /* 0x001fc60003f05070 */
[----:B------:R-:W-:Y:S01]  /*c1b0*/  IMAD.IADD R9, R9, 0x1, R11 ;  /* 0x0000000109097824 */ /* 0x000fe200078e020b */
[----:B------:R-:W-:Y:S02]  /*c1c0*/  ISETP.NE.AND.EX P0, PT, R27, RZ, PT, P0 ;  /* 0x000000ff1b00720c */ /* 0x000fe40003f05300 */
[----:B------:R-:W0:Y:S02]  /*c1d0*/  LDC R16, c[0x0][0x600] ;  /* 0x00018000ff107b82 */ /* 0x000e240000000800 */
[-CC-:B-1----:R-:W-:Y:S01]  /*c1e0*/  SHF.R.U64 R6, R8, R10.reuse, R9.reuse ;  /* 0x0000000a08067219 */ /* 0x182fe20000001209 */
[----:B------:R-:W-:Y:S01]  /*c1f0*/  IMAD.MOV.U32 R8, RZ, RZ, -0x1 ;  /* 0xffffffffff087424 */ /* 0x000fe200078e00ff */
[----:B------:R-:W-:-:S04]  /*c200*/  SHF.R.U32.HI R9, RZ, R10, R9 ;  /* 0x0000000aff097219 */ /* 0x000fc80000011609 */
[----:B------:R-:W1:Y:S01]  /*c210*/  LDC R22, c[0x0][0x648] ;  /* 0x00019200ff167b82 */ /* 0x000e620000000800 */
[-CC-:B--2---:R-:W-:Y:S02]  /*c220*/  SHF.R.U64 R21, R6, R12.reuse, R9.reuse ;  /* 0x0000000c06157219 */ /* 0x184fe40000001209 */
[----:B------:R-:W-:-:S05]  /*c230*/  SHF.R.U32.HI R2, RZ, R12, R9 ;  /* 0x0000000cff027219 */ /* 0x000fca0000011609 */
[----:B------:R-:W2:Y:S01]  /*c240*/  LDC R24, c[0x0][0x638] ;  /* 0x00018e00ff187b82 */ /* 0x000ea20000000800 */
[-C--:B---3--:R-:W-:Y:S02]  /*c250*/  SHF.L.U32 R8, R8, R25.reuse, RZ ;  /* 0x0000001908087219 */ /* 0x088fe400000006ff */
[-CC-:B------:R-:W-:Y:S02]  /*c260*/  SHF.R.U64 R23, R21, R25.reuse, R2.reuse ;  /* 0x0000001915177219 */ /* 0x180fe40000001202 */
[----:B------:R-:W-:Y:S02]  /*c270*/  LOP3.LUT R30, RZ, R8, RZ, 0x33, !PT ;  /* 0x00000008ff1e7212 */ /* 0x000fe400078e33ff */
[----:B------:R-:W-:Y:S01]  /*c280*/  SHF.R.U32.HI R9, RZ, R25, R2 ;  /* 0x00000019ff097219 */ /* 0x000fe20000011602 */
[----:B------:R-:W3:Y:S01]  /*c290*/  LDC R29, c[0x0][0x610] ;  /* 0x00018400ff1d7b82 */ /* 0x000ee20000000800 */
[----:B------:R-:W-:Y:S01]  /*c2a0*/  IMAD.MOV.U32 R8, RZ, RZ, R23 ;  /* 0x000000ffff087224 */ /* 0x000fe200078e0017 */
[----:B------:R-:W-:Y:S06]  /*c2b0*/  @!P0 BRA `(.L_x_396) ;  /* 0x0000000000288947 */ /* 0x000fec0003800000 */
        /* <DEDUP_REMOVED lines=10> */
.L_x_396:
[----:B------:R-:W4:Y:S01]  /*c360*/  LDC R2, c[0x0][0x65c] ;  /* 0x00019700ff027b82 */ /* 0x000f220000000800 */
[----:B-1----:R-:W-:Y:S01]  /*c370*/  SHF.R.U64 R5, R8, R22, R9 ;  /* 0x0000001608057219 */ /* 0x002fe20000001209 */
[----:B0-----:R-:W-:Y:S01]  /*c380*/  VIADD R9, R16, 0xffffffff ;  /* 0xffffffff10097836 */ /* 0x001fe20000000000 */
[----:B------:R-:W-:Y:S01]  /*c390*/  SHF.L.U32 R28, R28, R25, RZ ;  /* 0x000000191c1c7219 */ /* 0x000fe200000006ff */
[----:B------:R-:W-:Y:S02]  /*c3a0*/  IMAD.MOV.U32 R13, RZ, RZ, R20 ;  /* 0x000000ffff0d7224 */ /* 0x000fe400078e0014 */
[----:B------:R-:W-:Y:S01]  /*c3b0*/  IMAD.MOV R8, RZ, RZ, -R5 ;  /* 0x000000ffff087224 */ /* 0x000fe200078e0a05 */
[----:B----4-:R-:W-:Y:S02]  /*c3c0*/  ISETP.NE.AND P0, PT, R2, 0x1, PT ;  /* 0x000000010200780c */ /* 0x010fe40003f05270 */
[----:B------:R-:W-:-:S11]  /*c3d0*/  LOP3.LUT R2, R21, R30, RZ, 0xc0, !PT ;  /* 0x0000001e15027212 */ /* 0x000fd600078ec0ff */
[----:B------:R-:W-:Y:S02]  /*c3e0*/  @P0 IMAD R3, R7, R14, R4 ;  /* 0x0000000e07030224 */ /* 0x000fe400078e0204 */
[----:B------:R-:W-:Y:S01]  /*c3f0*/  IMAD R4, R28, R5, R2 ;  /* 0x000000051c047224 */ /* 0x000fe200078e0202 */
[----:B------:R-:W-:Y:S01]  /*c400*/  LOP3.LUT R5, R6, R9, RZ, 0xc0, !PT ;  /* 0x0000000906057212 */ /* 0x000fe200078ec0ff */
[----:B--2---:R-:W-:Y:S02]  /*c410*/  IMAD R2, R8, R24, R23 ;  /* 0x0000001808027224 */ /* 0x004fe400078e0217 */
[----:B---3--:R-:W-:Y:S02]  /*c420*/  IMAD R3, R4, R29, R3 ;  /* 0x0000001d04037224 */ /* 0x008fe400078e0203 */
[----:B------:R-:W-:Y:S02]  /*c430*/  IMAD R16, R2, R16, R5 ;  /* 0x0000001002107224 */ /* 0x000fe400078e0205 */
[----:B------:R-:W-:-:S03]  /*c440*/  IMAD.MOV.U32 R6, RZ, RZ, 0x1 ;  /* 0x00000001ff067424 */ /* 0x000fc600078e00ff */
[----:B------:R-:W-:Y:S02]  /*c450*/  SEL R2, R16, R3, !P0 ;  /* 0x0000000310027207 */ /* 0x000fe40004000000 */
[----:B------:R-:W-:-:S07]  /*c460*/  SEL R16, R3, R16, !P0 ;  /* 0x0000001003107207 */ /* 0x000fce0004000000 */
.L_x_394:
[----:B------:R-:W-:-:S08]  /*c470*/  NOP ;  /* 0x0000000000007918 */ /* 0x000fd00000000000 */
[----:B------:R-:W0:-:S00]  /*c480*/  USETMAXREG.DEALLOC.CTAPOOL 0x28 ;  /* 0x00000028000079c8 */ /* 0x000e0000080e0500 */
[----:B0-----:R-:W-:-:S13]  /*c490*/  ISETP.NE.AND P0, PT, R0, RZ, PT ;  /* 0x000000ff0000720c */ /* 0x001fda0003f05270 */
[----:B------:R-:W-:Y:S05]  /*c4a0*/  @P0 EXIT ;  /* 0x000000000000094d */ /* 0x000fea0003800000 */
[----:B------:R-:W-:Y:S01]  /*c4b0*/  LOP3.LUT P0, RZ, R6, 0xff, RZ, 0xc0, !PT ;  /* 0x000000ff06ff7812 */ /* 0x000fe2000780c0ff */
[----:B------:R-:W-:Y:S02]  /*c4c0*/  IMAD.MOV.U32 R0, RZ, RZ, 0x1 ;  /* 0x00000001ff007424 */ /* 0x000fe400078e00ff */
[----:B------:R-:W-:-:S10]  /*c4d0*/  IMAD.MOV.U32 R11, RZ, RZ, RZ ;  /* 0x000000ffff0b7224 */ /* 0x000fd400078e00ff */
[----:B------:R-:W-:Y:S05]  /*c4e0*/  @!P0 BRA `(.L_x_397) ;  /* 0x0000000c00588947 */ /* 0x000fea0003800000 */
[----:B------:R-:W0:Y:S01]  /*c4f0*/  LDC R0, c[0x0][0x28c] ;  /* 0x0000a300ff007b82 */ /* 0x000e220000000800 */
[----:B------:R-:W1:Y:S01]  /*c500*/  S2R R7, SR_CgaCtaId ;  /* 0x0000000000077919 */ /* 0x000e620000008800 */
[----:B------:R-:W-:Y:S01]  /*c510*/  ULDC UR5, c[0x0][0x658] ;  /* 0x0001960000057ab9 */ /* 0x000fe20000000800 */
[----:B------:R-:W-:Y:S01]  /*c520*/  UMOV UR7, 0xffffffff ;  /* 0xffffffff00077882 */ /* 0x000fe20000000000 */
[----:B------:R-:W-:Y:S01]  /*c530*/  ULDC UR6, c[0x0][0xc] ;  /* 0x0000030000067ab9 */ /* 0x000fe20000000800 */
[----:B------:R-:W-:Y:S01]  /*c540*/  USHF.L.U32 UR8, UR7, UR5, URZ ;  /* 0x0000000507087299 */ /* 0x000fe2000800063f */
[----:B------:R-:W-:Y:S01]  /*c550*/  IMAD.MOV.U32 R4, RZ, RZ, 0xb00 ;  /* 0x00000b00ff047424 */ /* 0x000fe200078e00ff */
[----:B------:R-:W-:Y:S01]  /*c560*/  UMOV UR9, 0x1 ;  /* 0x0000000100097882 */ /* 0x000fe20000000000 */
[----:B------:R-:W-:Y:S01]  /*c570*/  ULDC UR7, c[0x0][0x10] ;  /* 0x0000040000077ab9 */ /* 0x000fe20000000800 */
[----:B------:R-:W-:Y:S01]  /*c580*/  USHF.L.U32 UR18, UR9, UR5, URZ ;  /* 0x0000000509127299 */ /* 0x000fe2000800063f */
[----:B------:R-:W-:Y:S01]  /*c590*/  BSSY B0, `(.L_x_397) ;  /* 0x00000cb000007945 */ /* 0x000fe20003800000 */
[----:B------:R-:W-:Y:S01]  /*c5a0*/  UIMAD.WIDE.U32 UR6, UR6, UR7, URZ ;  /* 0x00000007060672a5 */ /* 0x000fe2000f8e003f */
[----:B------:R-:W-:Y:S01]  /*c5b0*/  IMAD.MOV.U32 R10, RZ, RZ, 0x1 ;  /* 0x00000001ff0a7424 */ /* 0x000fe200078e00ff */
[----:B------:R-:W-:Y:S01]  /*c5c0*/  ULDC UR5, c[0x0][0x14] ;  /* 0x0000050000057ab9 */ /* 0x000fe20000000800 */
[----:B------:R-:W-:Y:S01]  /*c5d0*/  LOP3.LUT R6, R17, 0x2, RZ, 0xfc, !PT ;  /* 0x0000000211067812 */ /* 0x000fe200078efcff */
[----:B------:R-:W-:Y:S01]  /*c5e0*/  UIMAD.WIDE.U32 UR22, UR6, UR5, URZ ;  /* 0x00000005061672a5 */ /* 0x000fe2000f8e003f */
[----:B------:R-:W-:Y:S01]  /*c5f0*/  IMAD.MOV.U32 R11, RZ, RZ, RZ ;  /* 0x000000ffff0b7224 */ /* 0x000fe200078e00ff */
[----:B------:R-:W-:Y:S01]  /*c600*/  UIMAD UR13, UR7, UR5, URZ ;  /* 0x00000005070d72a4 */ /* 0x000fe2000f8e023f */
[----:B------:R-:W-:Y:S01]  /*c610*/  ULDC UR4, c[0x0][0x600] ;  /* 0x0001800000047ab9 */ /* 0x000fe20000000800 */
[----:B------:R-:W-:-:S02]  /*c620*/  ULOP3.LUT UR17, URZ, UR8, URZ, 0x33, !UPT ;  /* 0x000000083f117292 */ /* 0x000fc4000f8e333f */
[----:B------:R-:W-:Y:S01]  /*c630*/  UIADD3 UR4, UR4, -0x1, URZ ;  /* 0xffffffff04047890 */ /* 0x000fe2000fffe03f */
[----:B0-----:R-:W-:Y:S01]  /*c640*/  VIADD R0, R0, 0x1f ;  /* 0x0000001f00007836 */ /* 0x001fe20000000000 */
[----:B------:R-:W-:Y:S01]  /*c650*/  UIADD3 UR13, UR23, UR13, URZ ;  /* 0x0000000d170d7290 */ /* 0x000fe2000fffe03f */
[----:B------:R-:W-:-:S03]  /*c660*/  ULDC.64 UR24, c[0x0][0x198] ;  /* 0x0000660000187ab9 */ /* 0x000fc60000000a00 */
[----:B------:R-:W-:-:S04]  /*c670*/  SHF.R.S32.HI R3, RZ, 0x1f, R0 ;  /* 0x0000001fff037819 */ /* 0x000fc80000011400 */
[----:B------:R-:W-:Y:S01]  /*c680*/  LEA.HI R3, R3, R0, RZ, 0x5 ;  /* 0x0000000003037211 */ /* 0x000fe200078f28ff */
[----:B------:R-:W-:Y:S01]  /*c690*/  IMAD.MOV.U32 R0, RZ, RZ, 0x1 ;  /* 0x00000001ff007424 */ /* 0x000fe200078e00ff */
[----:B-1----:R-:W-:Y:S02]  /*c6a0*/  LOP3.LUT R7, R7, 0x1, RZ, 0xc0, !PT ;  /* 0x0000000107077812 */ /* 0x002fe400078ec0ff */
[----:B------:R-:W-:-:S03]  /*c6b0*/  SHF.R.S32.HI R8, RZ, 0x5, R3 ;  /* 0x00000005ff087819 */ /* 0x000fc60000011403 */
[----:B------:R-:W-:Y:S02]  /*c6c0*/  IMAD R9, R7, R4, 0x1ca00 ;  /* 0x0001ca0007097424 */ /* 0x000fe400078e0204 */
[----:B------:R-:W-:-:S07]  /*c6d0*/  VIADD R12, R8, 0x1 ;  /* 0x00000001080c7836 */ /* 0x000fce0000000000 */
.L_x_408:
[----:B------:R-:W-:-:S03]  /*c6e0*/  UMOV UR5, 0xffffffff ;  /* 0xffffffff00057882 */ /* 0x000fc60000000000 */
[----:B------:R-:W-:Y:S05]  /*c6f0*/  BRA.DIV UR5, `(.L_x_398) ;  /* 0x0000001605dc7947 */ /* 0x000fea000b800000 */
[----:B------:R-:W-:-:S13]  /*c700*/  ELECT P6, URZ, PT ;  /* 0x00000000003f782f */ /* 0x000fda00038c0000 */
.L_x_434:
[----:B------:R-:W0:Y:S01]  /*c710*/  LDC R3, c[0x0][0x28c] ;  /* 0x0000a300ff037b82 */ /* 0x000e220000000800 */
[----:B------:R-:W-:Y:S01]  /*c720*/  BSSY B1, `(.L_x_399) ;  /* 0x000003a000017945 */ /* 0x000fe20003800000 */
[----:B0-----:R-:W-:-:S13]  /*c730*/  ISETP.LT.OR P6, PT, R3, 0x1, !P6 ;  /* 0x000000010300780c */ /* 0x001fda00077c1670 */
[----:B------:R-:W-:Y:S05]  /*c740*/  @P6 BRA `(.L_x_400) ;  /* 0x0000000000dc6947 */ /* 0x000fea0003800000 */
[----:B------:R-:W-:Y:S02]  /*c750*/  IMAD R5, R2, 0x2, R7 ;  /* 0x0000000202057824 */ /* 0x000fe400078e0207 */
[----:B------:R-:W-:Y:S02]  /*c760*/  IMAD R16, R16, 0xc0, RZ ;  /* 0x000000c010107824 */ /* 0x000fe400078e02ff */
[----:B------:R-:W-:Y:S02]  /*c770*/  IMAD.MOV.U32 R22, RZ, RZ, RZ ;  /* 0x000000ffff167224 */ /* 0x000fe400078e00ff */
[----:B------:R-:W-:Y:S02]  /*c780*/  IMAD.MOV.U32 R2, RZ, RZ, R12 ;  /* 0x000000ffff027224 */ /* 0x000fe400078e000c */
[----:B------:R-:W-:Y:S02]  /*c790*/  IMAD.MOV.U32 R3, RZ, RZ, R0 ;  /* 0x000000ffff037224 */ /* 0x000fe400078e0000 */
[----:B------:R-:W-:-:S02]  /*c7a0*/  IMAD.MOV.U32 R4, RZ, RZ, R11 ;  /* 0x000000ffff047224 */ /* 0x000fc400078e000b */
[----:B------:R-:W-:-:S07]  /*c7b0*/  IMAD R15, R5, 0x58, RZ ;  /* 0x00000058050f7824 */ /* 0x000fce00078e02ff */
.L_x_403:
[----:B------:R-:W0:Y:S01]  /*c7c0*/  S2R R14, SR_CgaCtaId ;  /* 0x00000000000e7919 */ /* 0x000e220000008800 */
[----:B------:R-:W-:Y:S01]  /*c7d0*/  MOV R5, 0x400 ;  /* 0x0000040000057802 */ /* 0x000fe20000000f00 */
[----:B------:R-:W1:Y:S03]  /*c7e0*/  S2R R23, SR_TID.X ;  /* 0x0000000000177919 */ /* 0x000e660000002100 */
[----:B0-----:R-:W-:Y:S02]  /*c7f0*/  LEA R21, R14, R5, 0x18 ;  /* 0x000000050e157211 */ /* 0x001fe400078ec0ff */
[----:B------:R-:W-:Y:S02]  /*c800*/  SHF.L.U32 R5, R3, 0x1f, RZ ;  /* 0x0000001f03057819 */ /* 0x000fe400000006ff */
[----:B-1----:R-:W-:Y:S01]  /*c810*/  LOP3.LUT P1, RZ, R23, 0x7f, RZ, 0xc0, !PT ;  /* 0x0000007f17ff7812 */ /* 0x002fe2000782c0ff */
[----:B------:R-:W-:-:S04]  /*c820*/  IMAD R20, R4, 0x8, R21 ;  /* 0x0000000804147824 */ /* 0x000fc800078e0215 */
[----:B------:R-:W0:Y:S08]  /*c830*/  SYNCS.PHASECHK.TRANS64.TRYWAIT P0, [R20+URZ+0x98], R5 ;  /* 0x00009805140075a7 */ /* 0x000e30000800017f */
[----:B------:R-:W1:Y:S01]  /*c840*/  @!P1 LDC R14, c[0x0][0x500] ;  /* 0x00014000ff0e9b82 */ /* 0x000e620000000800 */
[----:B0-----:R-:W-:Y:S05]  /*c850*/  @!P0 BRA `(.L_x_401) ;  /* 0x0000001400a48947 */ /* 0x001fea0003800000 */
.L_x_435:
[----:B0-----:R-:W-:Y:S01]  /*c860*/  PRMT R5, R6, 0x9910, RZ ;  /* 0x0000991006057816 */ /* 0x001fe200000000ff */
[----:B-1----:R0:W-:Y:S03]  /*c870*/  @!P1 SYNCS.ARRIVE.TRANS64 RZ, [R20+URZ], R14 ;  /* 0x0000000e14ff99a7 */ /* 0x0021e6000800003f */
[----:B------:R-:W-:-:S13]  /*c880*/  ISETP.NE.AND P0, PT, R5, 0x2, PT ;  /* 0x000000020500780c */ /* 0x000fda0003f05270 */
[----:B0-----:R-:W-:Y:S05]  /*c890*/  @P0 BRA `(.L_x_402) ;  /* 0x0000000000040947 */ /* 0x001fea0003800000 */
[----:B------:R-:W-:Y:S01]  /*c8a0*/  BPT.TRAP 0x1 ;  /* 0x000000040000795c */ /* 0x000fe20000300000 */
.L_x_402:
[----:B------:R-:W-:Y:S01]  /*c8b0*/  IMAD R5, R4, 0x1800, R21 ;  /* 0x0000180004057824 */ /* 0x000fe200078e0215 */
[----:B------:R-:W-:Y:S01]  /*c8c0*/  R2UR UR19, R21 ;  /* 0x00000000151372ca */ /* 0x000fe200000e0000 */
[----:B------:R-:W-:Y:S01]  /*c8d0*/  VIADD R2, R2, 0xffffffff ;  /* 0xffffffff02027836 */ /* 0x000fe20000000000 */
[----:B------:R-:W-:Y:S01]  /*c8e0*/  R2UR UR9, R20 ;  /* 0x00000000140972ca */ /* 0x000fe200000e0000 */
[----:B------:R-:W-:Y:S01]  /*c8f0*/  UIADD3 UR6, UP0, UR24, 0xf0, URZ ;  /* 0x000000f018067890 */ /* 0x000fe2000ff1e03f */
[----:B------:R-:W-:Y:S01]  /*c900*/  R2UR UR5, R5 ;  /* 0x00000000050572ca */ /* 0x000fe200000e0000 */
[----:B------:R-:W-:Y:S01]  /*c910*/  IMAD R5, R4, 0x1600, R9 ;  /* 0x0000160004057824 */ /* 0x000fe200078e0209 */
[----:B------:R-:W-:Y:S01]  /*c920*/  R2UR UR11, R16 ;  /* 0x00000000100b72ca */ /* 0x000fe200000e0000 */
[----:B------:R-:W-:Y:S01]  /*c930*/  UIADD3 UR26, UP1, UR24, 0x1f0, URZ ;  /* 0x000001f0181a7890 */ /* 0x000fe2000ff3e03f */
[----:B------:R-:W-:Y:S01]  /*c940*/  R2UR UR10, R22 ;  /* 0x00000000160a72ca */ /* 0x000fe200000e0000 */
[----:B------:R-:W-:Y:S01]  /*c950*/  UIADD3.X UR7, URZ, UR25, URZ, UP0, !UPT ;  /* 0x000000193f077290 */ /* 0x000fe200087fe43f */
[----:B------:R-:W-:Y:S01]  /*c960*/  R2UR UR8, R5 ;  /* 0x00000000050872ca */ /* 0x000fe200000e0000 */
[----:B------:R-:W-:Y:S01]  /*c970*/  VIADD R4, R4, 0x1 ;  /* 0x0000000104047836 */ /* 0x000fe20000000000 */
[----:B------:R-:W-:Y:S01]  /*c980*/  R2UR UR12, R13 ;  /* 0x000000000d0c72ca */ /* 0x000fe200000e0000 */
[----:B------:R-:W-:Y:S01]  /*c990*/  UIADD3.X UR27, URZ, UR25, URZ, UP1, !UPT ;  /* 0x000000193f1b7290 */ /* 0x000fe20008ffe43f */
[----:B------:R-:W-:Y:S01]  /*c9a0*/  R2UR UR20, R15 ;  /* 0x000000000f1472ca */ /* 0x000fe200000e0000 */
[----:B------:R-:W-:Y:S01]  /*c9b0*/  UMOV UR14, 0x0 ;  /* 0x00000000000e7882 */ /* 0x000fe20000000000 */
[----:B------:R-:W-:Y:S01]  /*c9c0*/  ISETP.GT.AND P1, PT, R2, 0x1, PT ;  /* 0x000000010200780c */ /* 0x000fe20003f24270 */
[----:B------:R-:W-:Y:S01]  /*c9d0*/  UIADD3 UR16, UR5, 0x200, URZ ;  /* 0x0000020005107890 */ /* 0x000fe2000fffe03f */
[----:B------:R-:W-:Y:S01]  /*c9e0*/  ISETP.NE.AND P0, PT, R4, 0x13, PT ;  /* 0x000000130400780c */ /* 0x000fe20003f05270 */
[----:B------:R-:W-:Y:S01]  /*c9f0*/  UMOV UR15, 0x10000000 ;  /* 0x10000000000f7882 */ /* 0x000fe20000000000 */
[----:B------:R-:W-:Y:S01]  /*ca00*/  UMOV UR21, 0x30000 ;  /* 0x0003000000157882 */ /* 0x000fe20000000000 */
[----:B------:R-:W-:Y:S01]  /*ca10*/  VIADD R22, R22, 0x20 ;  /* 0x0000002016167836 */ /* 0x000fe20000000000 */
[----:B------:R-:W-:Y:S01]  /*ca20*/  SEL R14, RZ, 0x1, P0 ;  /* 0x00000001ff0e7807 */ /* 0x000fe20000000000 */
[----:B------:R-:W-:Y:S01]  /*ca30*/  UIADD3 UR5, UR19, UR8, URZ ;  /* 0x0000000813057290 */ /* 0x000fe2000fffe03f */
[----:B------:R-:W-:-:S02]  /*ca40*/  SEL R4, R4, RZ, P0 ;  /* 0x000000ff04047207 */ /* 0x000fc40000000000 */
[----:B------:R-:W-:Y:S01]  /*ca50*/  UMOV UR8, UR16 ;  /* 0x0000001000087c82 */ /* 0x000fe20008000000 */
[----:B------:R-:W-:Y:S01]  /*ca60*/  LOP3.LUT R3, R3, R14, RZ, 0x3c, !PT ;  /* 0x0000000e03037212 */ /* 0x000fe200078e3cff */
[----:B------:R0:W-:Y:S02]  /*ca70*/  UTMALDG.3D [UR8], [UR6], desc[UR14] ;  /* 0x00000e08060075b4 */ /* 0x0001e40008011000 */
[----:B0-----:R-:W-:Y:S01]  /*ca80*/  UMOV UR11, UR20 ;  /* 0x00000014000b7c82 */ /* 0x001fe20008000000 */
[----:B------:R-:W-:Y:S02]  /*ca90*/  UMOV UR8, UR5 ;  /* 0x0000000500087c82 */ /* 0x000fe40008000000 */
[----:B------:R0:W-:Y:S02]  /*caa0*/  UTMALDG.3D.MULTICAST [UR8], [UR26], UR21, desc[UR14] ;  /* 0x00000e081a0073b4 */ /* 0x0001e40008011815 */
[----:B0-----:R-:W-:Y:S05]  /*cab0*/  @P1 BRA `(.L_x_403) ;  /* 0xfffffffc00401947 */ /* 0x001fea000383ffff */
.L_x_400:
[----:B------:R-:W-:Y:S05]  /*cac0*/  BSYNC B1 ;  /* 0x0000000000017941 */ /* 0x000fea0003800000 */
.L_x_399:
[----:B------:R-:W-:Y:S01]  /*cad0*/  LOP3.LUT P1, RZ, R10, 0xff, RZ, 0xc0, !PT ;  /* 0x000000ff0aff7812 */ /* 0x000fe2000782c0ff */
[C---:B------:R-:W-:Y:S01]  /*cae0*/  IMAD.IADD R4, R8.reuse, 0x1, R11 ;  /* 0x0000000108047824 */ /* 0x040fe200078e020b */
[----:B------:R-:W-:Y:S01]  /*caf0*/  ULDC.64 UR6, c[0x0][0x650] ;  /* 0x0001940000067ab9 */ /* 0x000fe20000000a00 */
[----:B------:R-:W-:Y:S01]  /*cb00*/  ISETP.GE.U32.AND P2, PT, R8, 0x13, PT ;  /* 0x000000130800780c */ /* 0x000fe20003f46070 */
[----:B------:R-:W-:Y:S01]  /*cb10*/  BSSY B1, `(.L_x_404) ;  /* 0x0000070000017945 */ /* 0x000fe20003800000 */
[C---:B------:R-:W-:Y:S01]  /*cb20*/  IMAD.WIDE.U32 R2, R4.reuse, -0x50d79435, RZ ;  /* 0xaf286bcb04027825 */ /* 0x040fe200078e00ff */
[----:B------:R-:W-:-:S03]  /*cb30*/  ISETP.GT.U32.AND P0, PT, R4, 0x12, PT ;  /* 0x000000120400780c */ /* 0x000fc60003f04070 */
[--C-:B------:R-:W-:Y:S01]  /*cb40*/  IMAD.IADD R2, R4, 0x1, -R3.reuse ;  /* 0x0000000104027824 */ /* 0x100fe200078e0a03 */
[----:B------:R-:W-:Y:S01]  /*cb50*/  ISETP.LT.U32.AND P0, PT, R8, 0x13, P0 ;  /* 0x000000130800780c */ /* 0x000fe20000701070 */
[----:B------:R-:W-:Y:S02]  /*cb60*/  IMAD.MOV.U32 R16, RZ, RZ, -0x1 ;  /* 0xffffffffff107424 */ /* 0x000fe400078e00ff */
[----:B------:R-:W0:Y:S01]  /*cb70*/  @P1 S2R R10, SR_CgaCtaId ;  /* 0x00000000000a1919 */ /* 0x000e220000008800 */
[----:B------:R-:W-:Y:S01]  /*cb80*/  @P1 MOV R5, 0x400 ;  /* 0x0000040000051802 */ /* 0x000fe20000000f00 */
[----:B------:R-:W-:Y:S01]  /*cb90*/  IMAD.MOV.U32 R13, RZ, RZ, -0x1 ;  /* 0xffffffffff0d7424 */ /* 0x000fe200078e00ff */
[----:B------:R-:W-:Y:S02]  /*cba0*/  LEA.HI R2, R2, R3, RZ, 0x1f ;  /* 0x0000000302027211 */ /* 0x000fe400078ff8ff */
[----:B------:R-:W-:Y:S02]  /*cbb0*/  PRMT R3, RZ, 0x7610, R3 ;  /* 0x00007610ff037816 */ /* 0x000fe40000000003 */
[----:B------:R-:W-:Y:S01]  /*cbc0*/  SHF.R.U32.HI R11, RZ, 0x4, R2 ;  /* 0x00000004ff0b7819 */ /* 0x000fe20000011602 */
[----:B------:R-:W-:Y:S01]  /*cbd0*/  IMAD.MOV.U32 R2, RZ, RZ, -0x1 ;  /* 0xffffffffff027424 */ /* 0x000fe200078e00ff */
[----:B0-----:R-:W-:-:S02]  /*cbe0*/  @P1 LEA R10, R10, R5, 0x18 ;  /* 0x000000050a0a1211 */ /* 0x001fc400078ec0ff */
[----:B------:R-:W-:Y:S02]  /*cbf0*/  SEL R5, RZ, 0x1, !P0 ;  /* 0x00000001ff057807 */ /* 0x000fe40004000000 */
[----:B------:R-:W-:Y:S01]  /*cc00*/  IADD3 R19, P0, R19, UR22, RZ ;  /* 0x0000001613137c10 */ /* 0x000fe2000ff1e0ff */
[----:B------:R0:W-:Y:S01]  /*cc10*/  @P1 SYNCS.ARRIVE.TRANS64.A1T0 RZ, [R10+URZ+0x148], RZ ;  /* 0x000148ff0aff19a7 */ /* 0x0001e2000810003f */
[----:B------:R-:W-:Y:S02]  /*cc20*/  LOP3.LUT R0, R0, R5, RZ, 0x3c, !PT ;  /* 0x0000000500007212 */ /* 0x000fe400078e3cff */
[----:B------:R-:W-:Y:S02]  /*cc30*/  IADD3.X R18, R18, UR13, RZ, P0, !PT ;  /* 0x0000000d12127c10 */ /* 0x000fe400087fe4ff */
[----:B------:R-:W-:Y:S02]  /*cc40*/  ISETP.GE.U32.AND P0, PT, R19, UR6, PT ;  /* 0x0000000613007c0c */ /* 0x000fe4000bf06070 */
[----:B------:R-:W-:Y:S01]  /*cc50*/  @P2 LOP3.LUT R0, R0, 0x1, R11, 0x78, !PT ;  /* 0x0000000100002812 */ /* 0x000fe200078e780b */
[----:B------:R-:W-:Y:S01]  /*cc60*/  IMAD R11, R11, -0x13, R4 ;  /* 0xffffffed0b0b7824 */ /* 0x000fe200078e0204 */
[----:B------:R-:W-:-:S02]  /*cc70*/  ISETP.GE.U32.AND.EX P0, PT, R18, UR7, PT, P0 ;  /* 0x0000000712007c0c */ /* 0x000fc4000bf06100 */
[----:B0-----:R-:W-:-:S11]  /*cc80*/  PRMT R10, RZ, 0x7610, R10 ;  /* 0x00007610ff0a7816 */ /* 0x001fd6000000000a */
[----:B------:R-:W-:Y:S05]  /*cc90*/  @P0 BRA `(.L_x_405) ;  /* 0x00000004005c0947 */ /* 0x000fea0003800000 */
[----:B------:R-:W0:Y:S01]  /*cca0*/  S2R R14, SR_CTAID.X ;  /* 0x00000000000e7919 */ /* 0x000e220000002500 */
[----:B------:R-:W-:Y:S01]  /*ccb0*/  ULDC.64 UR6, c[0x0][0x628] ;  /* 0x00018a0000067ab9 */ /* 0x000fe20000000a00 */
[----:B------:R-:W-:Y:S01]  /*ccc0*/  ULDC UR8, c[0x0][0x630] ;  /* 0x00018c0000087ab9 */ /* 0x000fe20000000800 */
[----:B------:R-:W-:Y:S01]  /*ccd0*/  ISETP.NE.U32.AND P0, PT, RZ, UR6, PT ;  /* 0x00000006ff007c0c */ /* 0x000fe2000bf05070 */
[----:B------:R-:W1:Y:S01]  /*cce0*/  S2R R15, SR_CTAID.Y ;  /* 0x00000000000f7919 */ /* 0x000e620000002600 */
[----:B------:R-:W-:Y:S01]  /*ccf0*/  ULDC UR9, c[0x0][0x150] ;  /* 0x0000540000097ab9 */ /* 0x000fe20000000800 */
[----:B------:R-:W-:Y:S01]  /*cd00*/  IMAD.MOV.U32 R2, RZ, RZ, R19 ;  /* 0x000000ffff027224 */ /* 0x000fe200078e0013 */
[----:B------:R-:W-:Y:S01]  /*cd10*/  ISETP.NE.AND.EX P0, PT, RZ, UR7, PT, P0 ;  /* 0x00000007ff007c0c */ /* 0x000fe2000bf05300 */
[----:B------:R-:W-:Y:S01]  /*cd20*/  IMAD.MOV.U32 R3, RZ, RZ, R18 ;  /* 0x000000ffff037224 */ /* 0x000fe200078e0012 */
[----:B0-----:R-:W-:-:S11]  /*cd30*/  I2FP.F32.U32 R16, R14 ;  /* 0x0000000e00107245 */ /* 0x001fd60000201000 */
[----:B------:R-:W-:Y:S05]  /*cd40*/  @!P0 BRA `(.L_x_406) ;  /* 0x0000000000288947 */ /* 0x000fea0003800000 */
[----:B------:R-:W-:Y:S02]  /*cd50*/  ULDC UR5, c[0x0][0x634] ;  /* 0x00018d0000057ab9 */ /* 0x000fe40000000800 */
[----:B------:R-:W-:-:S05]  /*cd60*/  IADD3 R3, P0, R19, UR5, RZ ;  /* 0x0000000513037c10 */ /* 0x000fca000ff1e0ff */
[----:B------:R-:W-:-:S04]  /*cd70*/  IMAD.X R13, RZ, RZ, R18, P0 ;  /* 0x000000ffff0d7224 */ /* 0x000fc800000e0612 */
[----:B------:R-:W-:-:S04]  /*cd80*/  IMAD.WIDE.U32 R4, R13, UR6, RZ ;  /* 0x000000060d047c25 */ /* 0x000fc8000f8e00ff */
[----:B------:R-:W-:-:S04]  /*cd90*/  IMAD.WIDE.U32 R4, P0, R3, UR7, R4 ;  /* 0x0000000703047c25 */ /* 0x000fc8000f800004 */
[----:B------:R-:W-:-:S04]  /*cda0*/  IMAD.WIDE.U32 R2, R3, UR6, RZ ;  /* 0x0000000603027c25 */ /* 0x000fc8000f8e00ff */
[----:B------:R-:W-:Y:S01]  /*cdb0*/  IMAD.MOV.U32 R2, RZ, RZ, R5 ;  /* 0x000000ffff027224 */ /* 0x000fe200078e0005 */
[----:B------:R-:W-:Y:S01]  /*cdc0*/  IADD3 RZ, P1, R3, R4, RZ ;  /* 0x0000000403ff7210 */ /* 0x000fe20007f3e0ff */
[----:B------:R-:W-:-:S04]  /*cdd0*/  IMAD.X R3, RZ, RZ, RZ, P0 ;  /* 0x000000ffff037224 */ /* 0x000fc800000e06ff */
[----:B------:R-:W-:-:S08]  /*cde0*/  IMAD.WIDE.U32.X R2, R13, UR7, R2, P1 ;  /* 0x000000070d027c25 */ /* 0x000fd000088e0402 */
.L_x_406:
[----:B------:R-:W0:Y:S01]  /*cdf0*/  LDC R22, c[0x0][0x65c] ;  /* 0x00019700ff167b82 */ /* 0x000e220000000800 */
[--C-:B------:R-:W-:Y:S01]  /*ce00*/  SHF.R.U64 R13, R2, UR8, R3.reuse ;  /* 0x00000008020d7c19 */ /* 0x100fe20008001203 */
[----:B------:R-:W-:Y:S01]  /*ce10*/  FMUL R16, R16, UR9 ;  /* 0x0000000910107c20 */ /* 0x000fe20008400000 */
[----:B------:R-:W-:Y:S01]  /*ce20*/  SHF.R.U32.HI R2, RZ, UR8, R3 ;  /* 0x00000008ff027c19 */ /* 0x000fe20008011603 */
[----:B------:R-:W-:Y:S01]  /*ce30*/  ULDC UR5, c[0x0][0x154] ;  /* 0x0000550000057ab9 */ /* 0x000fe20000000800 */
[----:B------:R-:W-:Y:S01]  /*ce40*/  IADD3 R21, P0, RZ, -R13, RZ ;  /* 0x8000000dff157210 */ /* 0x000fe20007f1e0ff */
[----:B------:R-:W-:Y:S01]  /*ce50*/  ULDC.64 UR6, c[0x0][0x620] ;  /* 0x0001880000067ab9 */ /* 0x000fe20000000a00 */
[----:B-1----:R-:W-:Y:S01]  /*ce60*/  I2FP.F32.U32 R3, R15 ;  /* 0x0000000f00037245 */ /* 0x002fe20000201000 */
[----:B------:R-:W1:Y:S01]  /*ce70*/  LDC R23, c[0x0][0x144] ;  /* 0x00005100ff177b82 */ /* 0x000e620000000800 */
[----:B------:R-:W2:Y:S01]  /*ce80*/  F2I.U32.TRUNC.NTZ R16, R16 ;  /* 0x0000001000107305 */ /* 0x000ea2000020f000 */
[----:B------:R-:W-:-:S02]  /*ce90*/  IMAD.X R2, RZ, RZ, ~R2, P0 ;  /* 0x000000ffff027224 */ /* 0x000fc400000e0e02 */
[----:B------:R-:W-:Y:S01]  /*cea0*/  FMUL R4, R3, UR5 ;  /* 0x0000000503047c20 */ /* 0x000fe20008400000 */
[----:B------:R-:W-:Y:S01]  /*ceb0*/  IMAD.MOV.U32 R3, RZ, RZ, R18 ;  /* 0x000000ffff037224 */ /* 0x000fe200078e0012 */
[----:B------:R-:W-:Y:S01]  /*cec0*/  ULDC UR5, c[0x0][0x618] ;  /* 0x0001860000057ab9 */ /* 0x000fe20000000800 */
[----:B------:R-:W-:Y:S01]  /*ced0*/  IMAD R2, R2, UR6, RZ ;  /* 0x0000000602027c24 */ /* 0x000fe2000f8e02ff */
[----:B------:R-:W3:Y:S02]  /*cee0*/  LDC R20, c[0x0][0x148] ;  /* 0x00005200ff147b82 */ /* 0x000ee40000000800 */
[----:B------:R-:W4:Y:S01]  /*cef0*/  F2I.U32.TRUNC.NTZ R4, R4 ;  /* 0x0000000400047305 */ /* 0x000f22000020f000 */
[----:B------:R-:W-:Y:S02]  /*cf00*/  IMAD R5, R21, UR7, R2 ;  /* 0x0000000715057c24 */ /* 0x000fe4000f8e0202 */
[----:B------:R-:W-:Y:S01]  /*cf10*/  IMAD.MOV.U32 R2, RZ, RZ, R19 ;  /* 0x000000ffff027224 */ /* 0x000fe200078e0013 */
[----:B0-----:R-:W-:-:S03]  /*cf20*/  ISETP.NE.AND P2, PT, R22, 0x1, PT ;  /* 0x000000011600780c */ /* 0x001fc60003f45270 */
[----:B------:R-:W-:Y:S01]  /*cf30*/  IMAD.WIDE.U32 R2, R21, UR6, R2 ;  /* 0x0000000615027c25 */ /* 0x000fe2000f8e0002 */
[----:B------:R-:W-:Y:S02]  /*cf40*/  ULDC.64 UR6, c[0x0][0x640] ;  /* 0x0001900000067ab9 */ /* 0x000fe40000000a00 */
[----:B------:R-:W-:Y:S01]  /*cf50*/  ISETP.NE.U32.AND P0, PT, RZ, UR6, PT ;  /* 0x00000006ff007c0c */ /* 0x000fe2000bf05070 */
[----:B--2---:R-:W-:Y:S02]  /*cf60*/  IMAD.MOV R16, RZ, RZ, -R16 ;  /* 0x000000ffff107224 */ /* 0x004fe400078e0a10 */
[----:B------:R-:W-:Y:S01]  /*cf70*/  IMAD.IADD R3, R3, 0x1, R5 ;  /* 0x0000000103037824 */ /* 0x000fe200078e0205 */
[----:B------:R-:W-:Y:S01]  /*cf80*/  ISETP.NE.AND.EX P0, PT, RZ, UR7, PT, P0 ;  /* 0x00000007ff007c0c */ /* 0x000fe2000bf05300 */
[----:B-1----:R-:W-:-:S03]  /*cf90*/  IMAD R14, R23, R16, R14 ;  /* 0x00000010170e7224 */ /* 0x002fc600078e020e */
[--C-:B------:R-:W-:Y:S01]  /*cfa0*/  SHF.R.U64 R16, R2, UR5, R3.reuse ;  /* 0x0000000502107c19 */ /* 0x100fe20008001203 */
[----:B----4-:R-:W-:Y:S01]  /*cfb0*/  IMAD.MOV R2, RZ, RZ, -R4 ;  /* 0x000000ffff027224 */ /* 0x010fe200078e0a04 */
[----:B------:R-:W-:Y:S01]  /*cfc0*/  SHF.R.U32.HI R3, RZ, UR5, R3 ;  /* 0x00000005ff037c19 */ /* 0x000fe20008011603 */
[----:B------:R-:W-:Y:S02]  /*cfd0*/  ULDC UR5, c[0x0][0x608] ;  /* 0x0001820000057ab9 */ /* 0x000fe40000000800 */
[----:B---3--:R-:W-:Y:S01]  /*cfe0*/  @P2 IMAD R14, R20, R2, R15 ;  /* 0x00000002140e2224 */ /* 0x008fe200078e020f */
[--C-:B------:R-:W-:Y:S02]  /*cff0*/  SHF.R.U64 R20, R16, UR5, R3.reuse ;  /* 0x0000000510147c19 */ /* 0x100fe40008001203 */
[----:B------:R-:W-:Y:S01]  /*d000*/  SHF.R.U32.HI R3, RZ, UR5, R3 ;  /* 0x00000005ff037c19 */ /* 0x000fe20008011603 */
[----:B------:R-:W-:-:S03]  /*d010*/  ULDC UR5, c[0x0][0x658] ;  /* 0x0001960000057ab9 */ /* 0x000fc60000000800 */
[--C-:B------:R-:W-:Y:S02]  /*d020*/  SHF.R.U64 R15, R20, UR5, R3.reuse ;  /* 0x00000005140f7c19 */ /* 0x100fe40008001203 */
[----:B------:R-:W-:-:S03]  /*d030*/  SHF.R.U32.HI R21, RZ, UR5, R3 ;  /* 0x00000005ff157c19 */ /* 0x000fc60008011603 */
[----:B------:R-:W-:Y:S02]  /*d040*/  IMAD.MOV.U32 R4, RZ, RZ, R15 ;  /* 0x000000ffff047224 */ /* 0x000fe400078e000f */
[----:B------:R-:W-:Y:S01]  /*d050*/  IMAD.MOV.U32 R3, RZ, RZ, R21 ;  /* 0x000000ffff037224 */ /* 0x000fe200078e0015 */
[----:B------:R-:W-:Y:S06]  /*d060*/  @!P0 BRA `(.L_x_407) ;  /* 0x00000000002c8947 */ /* 0x000fec0003800000 */
        /* <DEDUP_REMOVED lines=9> */
[----:B------:R-:W-:-:S04]  /*d100*/  IMAD.WIDE.U32.X R2, R21, UR7, R2, P1 ;  /* 0x0000000715027c25 */ /* 0x000fc800088e0402 */
[----:B------:R-:W-:-:S07]  /*d110*/  IMAD.MOV.U32 R4, RZ, RZ, R2 ;  /* 0x000000ffff047224 */ /* 0x000fce00078e0002 */
.L_x_407:
[----:B------:R-:W-:Y:S01]  /*d120*/  ULDC UR5, c[0x0][0x648] ;  /* 0x0001920000057ab9 */ /* 0x000fe20000000800 */
[----:B------:R-:W-:Y:S01]  /*d130*/  LOP3.LUT R2, R20, UR17, RZ, 0xc0, !PT ;  /* 0x0000001114027c12 */ /* 0x000fe2000f8ec0ff */
[----:B------:R-:W-:Y:S01]  /*d140*/  ULDC UR6, c[0x0][0x610] ;  /* 0x0001840000067ab9 */ /* 0x000fe20000000800 */
[----:B------:R-:W-:Y:S01]  /*d150*/  SHF.R.U64 R3, R4, UR5, R3 ;  /* 0x0000000504037c19 */ /* 0x000fe20008001203 */
[----:B------:R-:W-:Y:S01]  /*d160*/  ULDC UR5, c[0x0][0x638] ;  /* 0x00018e0000057ab9 */ /* 0x000fe20000000800 */
[----:B------:R-:W-:-:S03]  /*d170*/  LOP3.LUT R16, R16, UR4, RZ, 0xc0, !PT ;  /* 0x0000000410107c12 */ /* 0x000fc6000f8ec0ff */
[----:B------:R-:W-:Y:S02]  /*d180*/  IMAD.MOV R4, RZ, RZ, -R3 ;  /* 0x000000ffff047224 */ /* 0x000fe400078e0a03 */
[----:B------:R-:W-:Y:S02]  /*d190*/  IMAD R3, R3, UR18, R2 ;  /* 0x0000001203037c24 */ /* 0x000fe4000f8e0202 */
[----:B------:R-:W-:Y:S01]  /*d1a0*/  IMAD R15, R4, UR5, R15 ;  /* 0x00000005040f7c24 */ /* 0x000fe2000f8e020f */
[----:B------:R-:W-:Y:S01]  /*d1b0*/  ULDC UR5, c[0x0][0x600] ;  /* 0x0001800000057ab9 */ /* 0x000fe20000000800 */
[----:B------:R-:W-:Y:S02]  /*d1c0*/  IMAD R14, R3, UR6, R14 ;  /* 0x00000006030e7c24 */ /* 0x000fe4000f8e020e */
[----:B------:R-:W-:Y:S02]  /*d1d0*/  IMAD R15, R15, UR5, R16 ;  /* 0x000000050f0f7c24 */ /* 0x000fe4000f8e0210 */
[----:B------:R-:W-:-:S03]  /*d1e0*/  IMAD.MOV.U32 R3, RZ, RZ, 0x1 ;  /* 0x00000001ff037424 */ /* 0x000fc600078e00ff */
[----:B------:R-:W-:Y:S02]  /*d1f0*/  SEL R2, R15, R14, !P2 ;  /* 0x0000000e0f027207 */ /* 0x000fe40005000000 */
[----:B------:R-:W-:-:S07]  /*d200*/  SEL R16, R14, R15, !P2 ;  /* 0x0000000f0e107207 */ /* 0x000fce0005000000 */
.L_x_405:
[----:B------:R-:W-:Y:S05]  /*d210*/  BSYNC B1 ;  /* 0x0000000000017941 */ /* 0x000fea0003800000 */
.L_x_404:
[----:B------:R-:W-:-:S13]  /*d220*/  LOP3.LUT P0, RZ, R3, 0xff, RZ, 0xc0, !PT ;  /* 0x000000ff03ff7812 */ /* 0x000fda000780c0ff */
[----:B------:R-:W-:Y:S05]  /*d230*/  @P0 BRA `(.L_x_408) ;  /* 0xfffffff400280947 */ /* 0x000fea000383ffff */
[----:B------:R-:W-:Y:S05]  /*d240*/  BSYNC B0 ;  /* 0x0000000000007941 */ /* 0x000fea0003800000 */
.L_x_397:
[----:B------:R-:W-:-:S03]  /*d250*/  UMOV UR5, 0xffffffff ;  /* 0xffffffff00057882 */ /* 0x000fc60000000000 */
[----:B------:R-:W-:Y:S05]  /*d260*/  BRA.DIV UR5, `(.L_x_409) ;  /* 0x0000000e05347947 */ /* 0x000fea000b800000 */
[----:B------:R-:W-:-:S13]  /*d270*/  ELECT P6, URZ, PT ;  /* 0x00000000003f782f */ /* 0x000fda00038c0000 */
.L_x_438:
[----:B------:R-:W-:Y:S04]  /*d280*/  BSSY B0, `(.L_x_410) ;  /* 0x00000b2000007945 */ /* 0x000fe80003800000 */
[----:B------:R-:W-:Y:S05]  /*d290*/  @!P6 BRA `(.L_x_411) ;  /* 0x0000000800c0e947 */ /* 0x000fea0003800000 */
[----:B------:R-:W-:-:S04]  /*d2a0*/  LOP3.LUT R17, R17, 0x2, RZ, 0xfc, !PT ;  /* 0x0000000211117812 */ /* 0x000fc800078efcff */
[----:B------:R-:W-:-:S13]  /*d2b0*/  ISETP.NE.AND P0, PT, R17, 0x3, PT ;  /* 0x000000031100780c */ /* 0x000fda0003f05270 */
[----:B------:R-:W-:Y:S05]  /*d2c0*/  @!P0 BRA `(.L_x_412) ;  /* 0x0000000000048947 */ /* 0x000fea0003800000 */
[----:B------:R-:W-:Y:S01]  /*d2d0*/  BPT.TRAP 0x1 ;  /* 0x000000040000795c */ /* 0x000fe20000300000 */
.L_x_412:
[----:B------:R-:W0:Y:S01]  /*d2e0*/  S2R R3, SR_CgaCtaId ;  /* 0x0000000000037919 */ /* 0x000e220000008800 */
[----:B------:R-:W-:Y:S02]  /*d2f0*/  MOV R2, 0x400 ;  /* 0x0000040000027802 */ /* 0x000fe40000000f00 */
[----:B------:R-:W-:Y:S02]  /*d300*/  SHF.L.U32 R4, R0, 0x1f, RZ ;  /* 0x0000001f00047819 */ /* 0x000fe400000006ff */
[----:B0-----:R-:W-:-:S05]  /*d310*/  LEA R2, R3, R2, 0x18 ;  /* 0x0000000203027211 */ /* 0x001fca00078ec0ff */
[----:B------:R-:W-:-:S04]  /*d320*/  VIADD R2, R2, 0x98 ;  /* 0x0000009802027836 */ /* 0x000fc80000000000 */
[C---:B------:R-:W-:Y:S02]  /*d330*/  IMAD R7, R11.reuse, 0x8, R2 ;  /* 0x000000080b077824 */ /* 0x040fe400078e0202 */
[----:B------:R-:W-:Y:S02]  /*d340*/  VIADD R11, R11, 0x1 ;  /* 0x000000010b0b7836 */ /* 0x000fe40000000000 */
[----:B------:R-:W0:Y:S03]  /*d350*/  SYNCS.PHASECHK.TRANS64.TRYWAIT P0, [R7+URZ], R4 ;  /* 0x00000004070075a7 */ /* 0x000e26000800017f */
[----:B------:R-:W-:-:S04]  /*d360*/  ISETP.NE.AND P1, PT, R11, 0x13, PT ;  /* 0x000000130b00780c */ /* 0x000fc80003f25270 */
[----:B------:R-:W-:Y:S02]  /*d370*/  SEL R3, RZ, 0x1, P1 ;  /* 0x00000001ff037807 */ /* 0x000fe40000800000 */
[----:B------:R-:W-:Y:S02]  /*d380*/  SEL R11, R11, RZ, P1 ;  /* 0x000000ff0b0b7207 */ /* 0x000fe40000800000 */
[----:B------:R-:W-:-:S03]  /*d390*/  LOP3.LUT R6, R0, R3, RZ, 0x3c, !PT ;  /* 0x0000000300067212 */ /* 0x000fc600078e3cff */
[----:B------:R-:W-:Y:S01]  /*d3a0*/  IMAD R8, R11, 0x8, R2 ;  /* 0x000000080b087824 */ /* 0x000fe200078e0202 */
[----:B------:R-:W-:Y:S01]  /*d3b0*/  SHF.L.U32 R5, R6, 0x1f, RZ ;  /* 0x0000001f06057819 */ /* 0x000fe200000006ff */
[----:B0-----:R-:W-:Y:S06]  /*d3c0*/  @!P0 BRA `(.L_x_413) ;  /* 0x0000000800fc8947 */ /* 0x001fec0003800000 */
.L_x_439:
[----:B------:R-:W1:Y:S01]  /*d3d0*/  SYNCS.PHASECHK.TRANS64.TRYWAIT P0, [R8+URZ], R5 ;  /* 0x00000005080075a7 */ /* 0x000e62000800017f */
[----:B------:R-:W-:-:S05]  /*d3e0*/  VIADD R0, R11, 0x1 ;  /* 0x000000010b007836 */ /* 0x000fca0000000000 */
[----:B------:R-:W-:-:S04]  /*d3f0*/  ISETP.NE.AND P1, PT, R0, 0x13, PT ;  /* 0x000000130000780c */ /* 0x000fc80003f25270 */
[----:B------:R-:W-:Y:S02]  /*d400*/  SEL R3, RZ, 0x1, P1 ;  /* 0x00000001ff037807 */ /* 0x000fe40000800000 */
[----:B0-----:R-:W-:Y:S02]  /*d410*/  SEL R7, R0, RZ, P1 ;  /* 0x000000ff00077207 */ /* 0x001fe40000800000 */
[----:B------:R-:W-:-:S03]  /*d420*/  LOP3.LUT R6, R6, R3, RZ, 0x3c, !PT ;  /* 0x0000000306067212 */ /* 0x000fc600078e3cff */
[----:B------:R-:W-:Y:S01]  /*d430*/  IMAD R9, R7, 0x8, R2 ;  /* 0x0000000807097824 */ /* 0x000fe200078e0202 */
[----:B------:R-:W-:Y:S01]  /*d440*/  SHF.L.U32 R4, R6, 0x1f, RZ ;  /* 0x0000001f06047819 */ /* 0x000fe200000006ff */
[----:B-1----:R-:W-:Y:S06]  /*d450*/  @!P0 BRA `(.L_x_414) ;  /* 0x0000000800ec8947 */ /* 0x002fec0003800000 */
.L_x_440:
[----:B------:R-:W1:Y:S01]  /*d460*/  SYNCS.PHASECHK.TRANS64.TRYWAIT P0, [R9+URZ], R4 ;  /* 0x00000004090075a7 */ /* 0x000e62000800017f */
[----:B------:R-:W-:-:S05]  /*d470*/  VIADD R0, R7, 0x1 ;  /* 0x0000000107007836 */ /* 0x000fca0000000000 */
[----:B------:R-:W-:-:S04]  /*d480*/  ISETP.NE.AND P1, PT, R0, 0x13, PT ;  /* 0x000000130000780c */ /* 0x000fc80003f25270 */
[----:B------:R-:W-:Y:S02]  /*d490*/  SEL R3, RZ, 0x1, P1 ;  /* 0x00000001ff037807 */ /* 0x000fe40000800000 */
[----:B------:R-:W-:Y:S02]  /*d4a0*/  SEL R7, R0, RZ, P1 ;  /* 0x000000ff00077207 */ /* 0x000fe40000800000 */
[----:B------:R-:W-:-:S03]  /*d4b0*/  LOP3.LUT R6, R6, R3, RZ, 0x3c, !PT ;  /* 0x0000000306067212 */ /* 0x000fc600078e3cff */
[----:B0-----:R-:W-:Y:S01]  /*d4c0*/  IMAD R8, R7, 0x8, R2 ;  /* 0x0000000807087824 */ /* 0x001fe200078e0202 */
[----:B------:R-:W-:Y:S01]  /*d4d0*/  SHF.L.U32 R5, R6, 0x1f, RZ ;  /* 0x0000001f06057819 */ /* 0x000fe200000006ff */
[----:B-1----:R-:W-:Y:S06]  /*d4e0*/  @!P0 BRA `(.L_x_415) ;  /* 0x0000000800dc8947 */ /* 0x002fec0003800000 */
.L_x_441:
        /* <DEDUP_REMOVED lines=9> */
.L_x_442:
        /* <DEDUP_REMOVED lines=9> */
.L_x_443:
        /* <DEDUP_REMOVED lines=9> */
.L_x_444:
        /* <DEDUP_REMOVED lines=9> */
.L_x_445:
        /* <DEDUP_REMOVED lines=9> */
.L_x_446:
        /* <DEDUP_REMOVED lines=9> */
.L_x_447:
        /* <DEDUP_REMOVED lines=9> */
.L_x_448:
        /* <DEDUP_REMOVED lines=9> */
.L_x_449:
        /* <DEDUP_REMOVED lines=9> */
.L_x_450:
        /* <DEDUP_REMOVED lines=9> */
.L_x_451:
        /* <DEDUP_REMOVED lines=9> */
.L_x_452:
        /* <DEDUP_REMOVED lines=9> */
.L_x_453:
        /* <DEDUP_REMOVED lines=9> */
.L_x_454:
[----:B------:R-:W1:Y:S01]  /*dc40*/  SYNCS.PHASECHK.TRANS64.TRYWAIT P0, [R9+URZ], R4 ;  /* 0x00000004090075a7 */ /* 0x000e62000800017f */
[----:B------:R-:W-:-:S05]  /*dc50*/  VIADD R0, R7, 0x1 ;  /* 0x0000000107007836 */ /* 0x000fca0000000000 */
[----:B------:R-:W-:-:S04]  /*dc60*/  ISETP.NE.AND P1, PT, R0, 0x13, PT ;  /* 0x000000130000780c */ /* 0x000fc80003f25270 */
[----:B------:R-:W-:Y:S02]  /*dc70*/  SEL R3, RZ, 0x1, P1 ;  /* 0x00000001ff037807 */ /* 0x000fe40000800000 */
[----:B------:R-:W-:Y:S02]  /*dc80*/  SEL R7, R0, RZ, P1 ;  /* 0x000000ff00077207 */ /* 0x000fe40000800000 */
[----:B------:R-:W-:-:S03]  /*dc90*/  LOP3.LUT R11, R6, R3, RZ, 0x3c, !PT ;  /* 0x00000003060b7212 */ /* 0x000fc600078e3cff */
[----:B------:R-:W-:Y:S01]  /*dca0*/  IMAD R6, R7, 0x8, R2 ;  /* 0x0000000807067824 */ /* 0x000fe200078e0202 */
[----:B0-----:R-:W-:Y:S01]  /*dcb0*/  SHF.L.U32 R5, R11, 0x1f, RZ ;  /* 0x0000001f0b057819 */ /* 0x001fe200000006ff */
[----:B-1----:R-:W-:Y:S06]  /*dcc0*/  @!P0 BRA `(.L_x_429) ;  /* 0x0000000400fc8947 */ /* 0x002fec0003800000 */
.L_x_455:
[----:B------:R-:W1:Y:S01]  /*dcd0*/  SYNCS.PHASECHK.TRANS64.TRYWAIT P0, [R6+URZ], R5 ;  /* 0x00000005060075a7 */ /* 0x000e62000800017f */
[----:B------:R-:W-:-:S05]  /*dce0*/  VIADD R0, R7, 0x1 ;  /* 0x0000000107007836 */ /* 0x000fca0000000000 */
[----:B------:R-:W-:-:S04]  /*dcf0*/  ISETP.NE.AND P1, PT, R0, 0x13, PT ;  /* 0x000000130000780c */ /* 0x000fc80003f25270 */
[----:B0-----:R-:W-:Y:S02]  /*dd00*/  SEL R4, RZ, 0x1, P1 ;  /* 0x00000001ff047807 */ /* 0x001fe40000800000 */
[----:B------:R-:W-:Y:S02]  /*dd10*/  SEL R3, R0, RZ, P1 ;  /* 0x000000ff00037207 */ /* 0x000fe40000800000 */
[----:B------:R-:W-:Y:S01]  /*dd20*/  LOP3.LUT R0, R11, R4, RZ, 0x3c, !PT ;  /* 0x000000040b007212 */ /* 0x000fe200078e3cff */
[----:B-1----:R-:W-:Y:S06]  /*dd30*/  @!P0 BRA `(.L_x_430) ;  /* 0x0000000400f48947 */ /* 0x002fec0003800000 */
.L_x_456:
[----:B------:R-:W-:Y:S01]  /*dd40*/  IMAD R3, R3, 0x8, R2 ;  /* 0x0000000803037824 */ /* 0x000fe200078e0202 */
[----:B------:R-:W-:-:S07]  /*dd50*/  SHF.L.U32 R0, R0, 0x1f, RZ ;  /* 0x0000001f00007819 */ /* 0x000fce00000006ff */
.L_x_431:
[----:B-1----:R1:W2:Y:S02]  /*dd60*/  SYNCS.PHASECHK.TRANS64.TRYWAIT P0, [R3+URZ], R0 ;  /* 0x00000000030075a7 */ /* 0x0022a4000800017f */
[----:B--2---:R-:W-:Y:S05]  /*dd70*/  @!P0 NANOSLEEP.SYNCS 0x989680 ;  /* 0x009896800000895d */ /* 0x004fea0003900000 */
[----:B------:R-:W2:Y:S02]  /*dd80*/  @!P0 SYNCS.PHASECHK.TRANS64 P0, [R3+URZ], R0 ;  /* 0x00000000030085a7 */ /* 0x000ea4000800007f */
[----:B--2---:R-:W-:Y:S05]  /*dd90*/  @!P0 BRA `(.L_x_431) ;  /* 0xfffffffc00f08947 */ /* 0x004fea000383ffff */
.L_x_411:
[----:B------:R-:W-:Y:S05]  /*dda0*/  BSYNC B0 ;  /* 0x0000000000007941 */ /* 0x000fea0003800000 */
.L_x_410:
[----:B------:R-:W-:Y:S05]  /*ddb0*/  EXIT ;  /* 0x000000000000794d */ /* 0x000fea0003800000 */
.L_x_22:
[----:B----4-:R4:W0:Y:S02]  /*ddc0*/  SYNCS.PHASECHK.TRANS64.TRYWAIT P1, [R3+URZ], R0 ;  /* 0x00000000030075a7 */ /* 0x010824000802017f */
[----:B0-----:R-:W-:Y:S05]  /*ddd0*/  @!P1 NANOSLEEP.SYNCS 0x989680 ;  /* 0x009896800000995d */ /* 0x001fea0003900000 */
[----:B------:R-:W0:Y:S02]  /*dde0*/  @!P1 SYNCS.PHASECHK.TRANS64 P1, [R3+URZ], R0 ;  /* 0x00000000030095a7 */ /* 0x000e24000802007f */
[----:B0-----:R-:W-:Y:S05]  /*ddf0*/  @!P1 BRA `(.L_x_22) ;  /* 0xfffffffc00f09947 */ /* 0x001fea000383ffff */
[----:B------:R-:W-:Y:S05]  /*de00*/  BRA `(.L_x_21) ;  /* 0xffffff3800547947 */ /* 0x000fea000383ffff */
.L_x_27:
[----:B--2---:R-:W-:-:S04]  /*de10*/  IMAD.U32 R5, RZ, RZ, UR4 ;  /* 0x00000004ff057e24 */ /* 0x004fc8000f8e00ff */
[----:B------:R2:W3:Y:S03]  /*de20*/  SYNCS.PHASECHK.TRANS64.TRYWAIT P1, [R5+URZ], R4 ;  /* 0x00000004050075a7 */ /* 0x0004e6000802017f */
[----:B---3--:R-:W-:Y:S05]  /*de30*/  @!P1 NANOSLEEP.SYNCS 0x989680 ;  /* 0x009896800000995d */ /* 0x008fea0003900000 */
[----:B------:R-:W3:Y:S02]  /*de40*/  @!P1 SYNCS.PHASECHK.TRANS64 P1, [R5+URZ], R4 ;  /* 0x00000004050095a7 */ /* 0x000ee4000802007f */
[----:B---3--:R-:W-:Y:S05]  /*de50*/  @!P1 BRA `(.L_x_27) ;  /* 0xfffffffc00ec9947 */ /* 0x008fea000383ffff */
[----:B------:R-:W-:Y:S05]  /*de60*/  BRA `(.L_x_26) ;  /* 0xffffff4000d07947 */ /* 0x000fea000383ffff */
.L_x_398:
[----:B------:R-:W-:Y:S01]  /*de70*/  BSSY B1, `(.L_x_432) ;  /* 0x0000006000017945 */ /* 0x000fe20003800000 */
[----:B------:R-:W-:-:S07]  /*de80*/  IMAD.MOV.U32 R15, RZ, RZ, -0x1 ;  /* 0xffffffffff0f7424 */ /* 0x000fce00078e00ff */
[----:B------:R-:W-:Y:S05]  /*de90*/  WARPSYNC.COLLECTIVE R15, `(.L_x_433) ;  /* 0x000000000f0c7348 */ /* 0x000fea0003c00000 */
[----:B------:R-:W-:Y:S02]  /*dea0*/  ELECT P6, UR62, PT ;  /* 0x00000000003e782f */ /* 0x000fe400038c0000 */
[----:B------:R-:W-:Y:S01]  /*deb0*/  MOV R14, UR62 ;  /* 0x0000003e000e7c02 */ /* 0x000fe20008000f00 */
[----:B------:R-:W-:Y:S10]  /*dec0*/  ENDCOLLECTIVE ;  /* 0x000000000000791b */ /* 0x000ff40003800000 */
.L_x_433:
[----:B------:R-:W-:Y:S05]  /*ded0*/  BSYNC B1 ;  /* 0x0000000000017941 */ /* 0x000fea0003800000 */
.L_x_432:
[----:B------:R-:W-:Y:S05]  /*dee0*/  BRA `(.L_x_434) ;  /* 0xffffffe800087947 */ /* 0x000fea000383ffff */
.L_x_401:
[----:B0-----:R0:W2:Y:S02]  /*def0*/  SYNCS.PHASECHK.TRANS64.TRYWAIT P0, [R20+URZ+0x98], R5 ;  /* 0x00009805140075a7 */ /* 0x0010a4000800017f */
[----:B--2---:R-:W-:Y:S05]  /*df00*/  @!P0 NANOSLEEP.SYNCS 0x989680 ;  /* 0x009896800000895d */ /* 0x004fea0003900000 */
[----:B------:R-:W2:Y:S02]  /*df10*/  @!P0 SYNCS.PHASECHK.TRANS64 P0, [R20+URZ+0x98], R5 ;  /* 0x00009805140085a7 */ /* 0x000ea4000800007f */
[----:B--2---:R-:W-:Y:S05]  /*df20*/  @!P0 BRA `(.L_x_401) ;  /* 0xfffffffc00f08947 */ /* 0x004fea000383ffff */
[----:B------:R-:W-:Y:S05]  /*df30*/  BRA `(.L_x_435) ;  /* 0xffffffe800487947 */ /* 0x000fea000383ffff */
.L_x_409:
[----:B------:R-:W-:Y:S01]  /*df40*/  BSSY B0, `(.L_x_436) ;  /* 0x0000006000007945 */ /* 0x000fe20003800000 */
[----:B------:R-:W-:-:S07]  /*df50*/  IMAD.MOV.U32 R15, RZ, RZ, -0x1 ;  /* 0xffffffffff0f7424 */ /* 0x000fce00078e00ff */
[----:B------:R-:W-:Y:S05]  /*df60*/  WARPSYNC.COLLECTIVE R15, `(.L_x_437) ;  /* 0x000000000f0c7348 */ /* 0x000fea0003c00000 */
[----:B------:R-:W-:Y:S02]  /*df70*/  ELECT P6, UR62, PT ;  /* 0x00000000003e782f */ /* 0x000fe400038c0000 */
[----:B------:R-:W-:Y:S01]  /*df80*/  MOV R14, UR62 ;  /* 0x0000003e000e7c02 */ /* 0x000fe20008000f00 */
[----:B------:R-:W-:Y:S10]  /*df90*/  ENDCOLLECTIVE ;  /* 0x000000000000791b */ /* 0x000ff40003800000 */
.L_x_437:
[----:B------:R-:W-:Y:S05]  /*dfa0*/  BSYNC B0 ;  /* 0x0000000000007941 */ /* 0x000fea0003800000 */
.L_x_436:
[----:B------:R-:W-:Y:S05]  /*dfb0*/  BRA `(.L_x_438) ;  /* 0xfffffff000b07947 */ /* 0x000fea000383ffff */
.L_x_413:
[----:B0-----:R0:W1:Y:S02]  /*dfc0*/  SYNCS.PHASECHK.TRANS64.TRYWAIT P0, [R7+URZ], R4 ;  /* 0x00000004070075a7 */ /* 0x001064000800017f */
[----:B-1----:R-:W-:Y:S05]  /*dfd0*/  @!P0 NANOSLEEP.SYNCS 0x989680 ;  /* 0x009896800000895d */ /* 0x002fea0003900000 */
[----:B------:R-:W1:Y:S02]  /*dfe0*/  @!P0 SYNCS.PHASECHK.TRANS64 P0, [R7+URZ], R4 ;  /* 0x00000004070085a7 */ /* 0x000e64000800007f */
[----:B-1----:R-:W-:Y:S05]  /*dff0*/  @!P0 BRA `(.L_x_413) ;  /* 0xfffffffc00f08947 */ /* 0x002fea000383ffff */
[----:B------:R-:W-:Y:S05]  /*e000*/  BRA `(.L_x_439) ;  /* 0xfffffff000f07947 */ /* 0x000fea000383ffff */
.L_x_414:
[----:B0-----:R0:W1:Y:S02]  /*e010*/  SYNCS.PHASECHK.TRANS64.TRYWAIT P0, [R8+URZ], R5 ;  /* 0x00000005080075a7 */ /* 0x001064000800017f */
[----:B-1----:R-:W-:Y:S05]  /*e020*/  @!P0 NANOSLEEP.SYNCS 0x989680 ;  /* 0x009896800000895d */ /* 0x002fea0003900000 */
[----:B------:R-:W1:Y:S02]  /*e030*/  @!P0 SYNCS.PHASECHK.TRANS64 P0, [R8+URZ], R5 ;  /* 0x00000005080085a7 */ /* 0x000e64000800007f */
[----:B-1----:R-:W-:Y:S05]  /*e040*/  @!P0 BRA `(.L_x_414) ;  /* 0xfffffffc00f08947 */ /* 0x002fea000383ffff */
[----:B------:R-:W-:Y:S05]  /*e050*/  BRA `(.L_x_440) ;  /* 0xfffffff400007947 */ /* 0x000fea000383ffff */
.L_x_415:
[----:B0-----:R0:W1:Y:S02]  /*e060*/  SYNCS.PHASECHK.TRANS64.TRYWAIT P0, [R9+URZ], R4 ;  /* 0x00000004090075a7 */ /* 0x001064000800017f */
[----:B-1----:R-:W-:Y:S05]  /*e070*/  @!P0 NANOSLEEP.SYNCS 0x989680 ;  /* 0x009896800000895d */ /* 0x002fea0003900000 */
[----:B------:R-:W1:Y:S02]  /*e080*/  @!P0 SYNCS.PHASECHK.TRANS64 P0, [R9+URZ], R4 ;  /* 0x00000004090085a7 */ /* 0x000e64000800007f */
[----:B-1----:R-:W-:Y:S05]  /*e090*/  @!P0 BRA `(.L_x_415) ;  /* 0xfffffffc00f08947 */ /* 0x002fea000383ffff */
[----:B------:R-:W-:Y:S05]  /*e0a0*/  BRA `(.L_x_441) ;  /* 0xfffffff400107947 */ /* 0x000fea000383ffff */
.L_x_416:
[----:B0-----:R0:W1:Y:S02]  /*e0b0*/  SYNCS.PHASECHK.TRANS64.TRYWAIT P0, [R8+URZ], R5 ;  /* 0x00000005080075a7 */ /* 0x001064000800017f */
[----:B-1----:R-:W-:Y:S05]  /*e0c0*/  @!P0 NANOSLEEP.SYNCS 0x989680 ;  /* 0x009896800000895d */ /* 0x002fea0003900000 */
[----:B------:R-:W1:Y:S02]  /*e0d0*/  @!P0 SYNCS.PHASECHK.TRANS64 P0, [R8+URZ], R5 ;  /* 0x00000005080085a7 */ /* 0x000e64000800007f */
[----:B-1----:R-:W-:Y:S05]  /*e0e0*/  @!P0 BRA `(.L_x_416) ;  /* 0xfffffffc00f08947 */ /* 0x002fea000383ffff */
[----:B------:R-:W-:Y:S05]  /*e0f0*/  BRA `(.L_x_442) ;  /* 0xfffffff400207947 */ /* 0x000fea000383ffff */
.L_x_417:
[----:B0-----:R0:W1:Y:S02]  /*e100*/  SYNCS.PHASECHK.TRANS64.TRYWAIT P0, [R9+URZ], R4 ;  /* 0x00000004090075a7 */ /* 0x001064000800017f */
[----:B-1----:R-:W-:Y:S05]  /*e110*/  @!P0 NANOSLEEP.SYNCS 0x989680 ;  /* 0x009896800000895d */ /* 0x002fea0003900000 */
[----:B------:R-:W1:Y:S02]  /*e120*/  @!P0 SYNCS.PHASECHK.TRANS64 P0, [R9+URZ], R4 ;  /* 0x00000004090085a7 */ /* 0x000e64000800007f */
[----:B-1----:R-:W-:Y:S05]  /*e130*/  @!P0 BRA `(.L_x_417) ;  /* 0xfffffffc00f08947 */ /* 0x002fea000383ffff */
[----:B------:R-:W-:Y:S05]  /*e140*/  BRA `(.L_x_443) ;  /* 0xfffffff400307947 */ /* 0x000fea000383ffff */
.L_x_418:
[----:B0-----:R0:W1:Y:S02]  /*e150*/  SYNCS.PHASECHK.TRANS64.TRYWAIT P0, [R8+URZ], R5 ;  /* 0x00000005080075a7 */ /* 0x001064000800017f */
[----:B-1----:R-:W-:Y:S05]  /*e160*/  @!P0 NANOSLEEP.SYNCS 0x989680 ;  /* 0x009896800000895d */ /* 0x002fea0003900000 */
[----:B------:R-:W1:Y:S02]  /*e170*/  @!P0 SYNCS.PHASECHK.TRANS64 P0, [R8+URZ], R5 ;  /* 0x00000005080085a7 */ /* 0x000e64000800007f */
[----:B-1----:R-:W-:Y:S05]  /*e180*/  @!P0 BRA `(.L_x_418) ;  /* 0xfffffffc00f08947 */ /* 0x002fea000383ffff */
[----:B------:R-:W-:Y:S05]  /*e190*/  BRA `(.L_x_444) ;  /* 0xfffffff400407947 */ /* 0x000fea000383ffff */
.L_x_419:
[----:B0-----:R0:W1:Y:S02]  /*e1a0*/  SYNCS.PHASECHK.TRANS64.TRYWAIT P0, [R9+URZ], R4 ;  /* 0x00000004090075a7 */ /* 0x001064000800017f */
[----:B-1----:R-:W-:Y:S05]  /*e1b0*/  @!P0 NANOSLEEP.SYNCS 0x989680 ;  /* 0x009896800000895d */ /* 0x002fea0003900000 */
[----:B------:R-:W1:Y:S02]  /*e1c0*/  @!P0 SYNCS.PHASECHK.TRANS64 P0, [R9+URZ], R4 ;  /* 0x00000004090085a7 */ /* 0x000e64000800007f */
[----:B-1----:R-:W-:Y:S05]  /*e1d0*/  @!P0 BRA `(.L_x_419) ;  /* 0xfffffffc00f08947 */ /* 0x002fea000383ffff */
[----:B------:R-:W-:Y:S05]  /*e1e0*/  BRA `(.L_x_445) ;  /* 0xfffffff400507947 */ /* 0x000fea000383ffff */
.L_x_420:
[----:B0-----:R0:W1:Y:S02]  /*e1f0*/  SYNCS.PHASECHK.TRANS64.TRYWAIT P0, [R8+URZ], R5 ;  /* 0x00000005080075a7 */ /* 0x001064000800017f */
[----:B-1----:R-:W-:Y:S05]  /*e200*/  @!P0 NANOSLEEP.SYNCS 0x989680 ;  /* 0x009896800000895d */ /* 0x002fea0003900000 */
[----:B------:R-:W1:Y:S02]  /*e210*/  @!P0 SYNCS.PHASECHK.TRANS64 P0, [R8+URZ], R5 ;  /* 0x00000005080085a7 */ /* 0x000e64000800007f */
[----:B-1----:R-:W-:Y:S05]  /*e220*/  @!P0 BRA `(.L_x_420) ;  /* 0xfffffffc00f08947 */ /* 0x002fea000383ffff */
[----:B------:R-:W-:Y:S05]  /*e230*/  BRA `(.L_x_446) ;  /* 0xfffffff400607947 */ /* 0x000fea000383ffff */
.L_x_421:
[----:B0-----:R0:W1:Y:S02]  /*e240*/  SYNCS.PHASECHK.TRANS64.TRYWAIT P0, [R9+URZ], R4 ;  /* 0x00000004090075a7 */ /* 0x001064000800017f */
[----:B-1----:R-:W-:Y:S05]  /*e250*/  @!P0 NANOSLEEP.SYNCS 0x989680 ;  /* 0x009896800000895d */ /* 0x002fea0003900000 */
[----:B------:R-:W1:Y:S02]  /*e260*/  @!P0 SYNCS.PHASECHK.TRANS64 P0, [R9+URZ], R4 ;  /* 0x00000004090085a7 */ /* 0x000e64000800007f */
[----:B-1----:R-:W-:Y:S05]  /*e270*/  @!P0 BRA `(.L_x_421) ;  /* 0xfffffffc00f08947 */ /* 0x002fea000383ffff */
[----:B------:R-:W-:Y:S05]  /*e280*/  BRA `(.L_x_447) ;  /* 0xfffffff400707947 */ /* 0x000fea000383ffff */
.L_x_422:
[----:B0-----:R0:W1:Y:S02]  /*e290*/  SYNCS.PHASECHK.TRANS64.TRYWAIT P0, [R8+URZ], R5 ;  /* 0x00000005080075a7 */ /* 0x001064000800017f */
[----:B-1----:R-:W-:Y:S05]  /*e2a0*/  @!P0 NANOSLEEP.SYNCS 0x989680 ;  /* 0x009896800000895d */ /* 0x002fea0003900000 */
[----:B------:R-:W1:Y:S02]  /*e2b0*/  @!P0 SYNCS.PHASECHK.TRANS64 P0, [R8+URZ], R5 ;  /* 0x00000005080085a7 */ /* 0x000e64000800007f */
[----:B-1----:R-:W-:Y:S05]  /*e2c0*/  @!P0 BRA `(.L_x_422) ;  /* 0xfffffffc00f08947 */ /* 0x002fea000383ffff */
[----:B------:R-:W-:Y:S05]  /*e2d0*/  BRA `(.L_x_448) ;  /* 0xfffffff400807947 */ /* 0x000fea000383ffff */
.L_x_423:
[----:B0-----:R0:W1:Y:S02]  /*e2e0*/  SYNCS.PHASECHK.TRANS64.TRYWAIT P0, [R9+URZ], R4 ;  /* 0x00000004090075a7 */ /* 0x001064000800017f */
[----:B-1----:R-:W-:Y:S05]  /*e2f0*/  @!P0 NANOSLEEP.SYNCS 0x989680 ;  /* 0x009896800000895d */ /* 0x002fea0003900000 */
[----:B------:R-:W1:Y:S02]  /*e300*/  @!P0 SYNCS.PHASECHK.TRANS64 P0, [R9+URZ], R4 ;  /* 0x00000004090085a7 */ /* 0x000e64000800007f */
[----:B-1----:R-:W-:Y:S05]  /*e310*/  @!P0 BRA `(.L_x_423) ;  /* 0xfffffffc00f08947 */ /* 0x002fea000383ffff */
[----:B------:R-:W-:Y:S05]  /*e320*/  BRA `(.L_x_449) ;  /* 0xfffffff400907947 */ /* 0x000fea000383ffff */
.L_x_424:
[----:B0-----:R0:W1:Y:S02]  /*e330*/  SYNCS.PHASECHK.TRANS64.TRYWAIT P0, [R8+URZ], R5 ;  /* 0x00000005080075a7 */ /* 0x001064000800017f */
[----:B-1----:R-:W-:Y:S05]  /*e340*/  @!P0 NANOSLEEP.SYNCS 0x989680 ;  /* 0x009896800000895d */ /* 0x002fea0003900000 */
[----:B------:R-:W1:Y:S02]  /*e350*/  @!P0 SYNCS.PHASECHK.TRANS64 P0, [R8+URZ], R5 ;  /* 0x00000005080085a7 */ /* 0x000e64000800007f */
[----:B-1----:R-:W-:Y:S05]  /*e360*/  @!P0 BRA `(.L_x_424) ;  /* 0xfffffffc00f08947 */ /* 0x002fea000383ffff */
[----:B------:R-:W-:Y:S05]  /*e370*/  BRA `(.L_x_450) ;  /* 0xfffffff400a07947 */ /* 0x000fea000383ffff */
.L_x_425:
[----:B0-----:R0:W1:Y:S02]  /*e380*/  SYNCS.PHASECHK.TRANS64.TRYWAIT P0, [R9+URZ], R4 ;  /* 0x00000004090075a7 */ /* 0x001064000800017f */
[----:B-1----:R-:W-:Y:S05]  /*e390*/  @!P0 NANOSLEEP.SYNCS 0x989680 ;  /* 0x009896800000895d */ /* 0x002fea0003900000 */
[----:B------:R-:W1:Y:S02]  /*e3a0*/  @!P0 SYNCS.PHASECHK.TRANS64 P0, [R9+URZ], R4 ;  /* 0x00000004090085a7 */ /* 0x000e64000800007f */
[----:B-1----:R-:W-:Y:S05]  /*e3b0*/  @!P0 BRA `(.L_x_425) ;  /* 0xfffffffc00f08947 */ /* 0x002fea000383ffff */
[----:B------:R-:W-:Y:S05]  /*e3c0*/  BRA `(.L_x_451) ;  /* 0xfffffff400b07947 */ /* 0x000fea000383ffff */
.L_x_426:
[----:B0-----:R0:W1:Y:S02]  /*e3d0*/  SYNCS.PHASECHK.TRANS64.TRYWAIT P0, [R8+URZ], R5 ;  /* 0x00000005080075a7 */ /* 0x001064000800017f */
[----:B-1----:R-:W-:Y:S05]  /*e3e0*/  @!P0 NANOSLEEP.SYNCS 0x989680 ;  /* 0x009896800000895d */ /* 0x002fea0003900000 */
[----:B------:R-:W1:Y:S02]  /*e3f0*/  @!P0 SYNCS.PHASECHK.TRANS64 P0, [R8+URZ], R5 ;  /* 0x00000005080085a7 */ /* 0x000e64000800007f */
[----:B-1----:R-:W-:Y:S05]  /*e400*/  @!P0 BRA `(.L_x_426) ;  /* 0xfffffffc00f08947 */ /* 0x002fea000383ffff */
[----:B------:R-:W-:Y:S05]  /*e410*/  BRA `(.L_x_452) ;  /* 0xfffffff400c07947 */ /* 0x000fea000383ffff */
.L_x_427:
[----:B0-----:R0:W1:Y:S02]  /*e420*/  SYNCS.PHASECHK.TRANS64.TRYWAIT P0, [R9+URZ], R4 ;  /* 0x00000004090075a7 */ /* 0x001064000800017f */
[----:B-1----:R-:W-:Y:S05]  /*e430*/  @!P0 NANOSLEEP.SYNCS 0x989680 ;  /* 0x009896800000895d */ /* 0x002fea0003900000 */
[----:B------:R-:W1:Y:S02]  /*e440*/  @!P0 SYNCS.PHASECHK.TRANS64 P0, [R9+URZ], R4 ;  /* 0x00000004090085a7 */ /* 0x000e64000800007f */
[----:B-1----:R-:W-:Y:S05]  /*e450*/  @!P0 BRA `(.L_x_427) ;  /* 0xfffffffc00f08947 */ /* 0x002fea000383ffff */
[----:B------:R-:W-:Y:S05]  /*e460*/  BRA `(.L_x_453) ;  /* 0xfffffff400d07947 */ /* 0x000fea000383ffff */
.L_x_428:
[----:B0-----:R0:W1:Y:S02]  /*e470*/  SYNCS.PHASECHK.TRANS64.TRYWAIT P0, [R8+URZ], R5 ;  /* 0x00000005080075a7 */ /* 0x001064000800017f */
[----:B-1----:R-:W-:Y:S05]  /*e480*/  @!P0 NANOSLEEP.SYNCS 0x989680 ;  /* 0x009896800000895d */ /* 0x002fea0003900000 */
[----:B------:R-:W1:Y:S02]  /*e490*/  @!P0 SYNCS.PHASECHK.TRANS64 P0, [R8+URZ], R5 ;  /* 0x00000005080085a7 */ /* 0x000e64000800007f */
[----:B-1----:R-:W-:Y:S05]  /*e4a0*/  @!P0 BRA `(.L_x_428) ;  /* 0xfffffffc00f08947 */ /* 0x002fea000383ffff */
[----:B------:R-:W-:Y:S05]  /*e4b0*/  BRA `(.L_x_454) ;  /* 0xfffffff400e07947 */ /* 0x000fea000383ffff */
.L_x_429:
[----:B0-----:R0:W1:Y:S02]  /*e4c0*/  SYNCS.PHASECHK.TRANS64.TRYWAIT P0, [R9+URZ], R4 ;  /* 0x00000004090075a7 */ /* 0x001064000800017f */
[----:B-1----:R-:W-:Y:S05]  /*e4d0*/  @!P0 NANOSLEEP.SYNCS 0x989680 ;  /* 0x009896800000895d */ /* 0x002fea0003900000 */
[----:B------:R-:W1:Y:S02]  /*e4e0*/  @!P0 SYNCS.PHASECHK.TRANS64 P0, [R9+URZ], R4 ;  /* 0x00000004090085a7 */ /* 0x000e64000800007f */
[----:B-1----:R-:W-:Y:S05]  /*e4f0*/  @!P0 BRA `(.L_x_429) ;  /* 0xfffffffc00f08947 */ /* 0x002fea000383ffff */
[----:B------:R-:W-:Y:S05]  /*e500*/  BRA `(.L_x_455) ;  /* 0xfffffff400f07947 */ /* 0x000fea000383ffff */
.L_x_430:
[----:B0-----:R0:W1:Y:S02]  /*e510*/  SYNCS.PHASECHK.TRANS64.TRYWAIT P0, [R6+URZ], R5 ;  /* 0x00000005060075a7 */ /* 0x001064000800017f */
[----:B-1----:R-:W-:Y:S05]  /*e520*/  @!P0 NANOSLEEP.SYNCS 0x989680 ;  /* 0x009896800000895d */ /* 0x002fea0003900000 */
[----:B------:R-:W1:Y:S02]  /*e530*/  @!P0 SYNCS.PHASECHK.TRANS64 P0, [R6+URZ], R5 ;  /* 0x00000005060085a7 */ /* 0x000e64000800007f */
[----:B-1----:R-:W-:Y:S05]  /*e540*/  @!P0 BRA `(.L_x_430) ;  /* 0xfffffffc00f08947 */ /* 0x002fea000383ffff */
[----:B------:R-:W-:Y:S05]  /*e550*/  BRA `(.L_x_456) ;  /* 0xfffffff400f87947 */ /* 0x000fea000383ffff */
.L_x_457:
[----:B------:R-:W-:-:S00]  /*e560*/  BRA `(.L_x_457) ;  /* 0xfffffffc00fc7947 */ /* 0x000fc0000383ffff */
[----:B------:R-:W-:-:S00]  /*e570*/  NOP ;  /* 0x0000000000007918 */ /* 0x000fc00000000000 */
        /* <DEDUP_REMOVED lines=8> */
.L_x_458:


//--------------------- .nv.global.init           --------------------------
	.section	.nv.global.init,"aw",@progbits
.nv.global.init:
	.type		$str$22,@object
	.size		$str$22,($str$23 - $str$22)
$str$22:
        /*0000*/ 	.byte	0x6b, 0x5f, 0x74, 0x69, 0x6c, 0x65, 0x5f, 0x63, 0x6f, 0x75, 0x6e, 0x74, 0x20, 0x3e, 0x3d, 0x20
        /*0010*/ 	.byte	0x31, 0x00
	.type		$str$23,@object
	.size		$str$23,(__unnamed_1 - $str$23)
$str$23:
        /*0012*/ 	.byte	0x2f, 0x74, 0x6d, 0x70, 0x2f, 0x63, 0x75, 0x74, 0x6c, 0x61, 0x73, 0x73, 0x5f, 0x73, 0x77, 0x65
        /*0022*/ 	.byte	0x65, 0x70, 0x5f, 0x73, 0x72, 0x63, 0x2f, 0x69, 0x6e, 0x63, 0x6c, 0x75, 0x64, 0x65, 0x2f, 0x63
        /*0032*/ 	.byte	0x75, 0x74, 0x6c, 0x61, 0x73, 0x73, 0x2f, 0x67, 0x65, 0x6d, 0x6d, 0x2f, 0x63, 0x6f, 0x6c, 0x6c
        /*0042*/ 	.byte	0x65, 0x63, 0x74, 0x69, 0x76, 0x65, 0x2f, 0x73, 0x6d, 0x39, 0x30, 0x5f, 0x6d, 0x6d, 0x61, 0x5f
        /*0052*/ 	.byte	0x74, 0x6d, 0x61, 0x5f, 0x67, 0x6d, 0x6d, 0x61, 0x5f, 0x73, 0x73, 0x5f, 0x77, 0x61, 0x72, 0x70
        /*0062*/ 	.byte	0x73, 0x70, 0x65, 0x63, 0x69, 0x61, 0x6c, 0x69, 0x7a, 0x65, 0x64, 0x2e, 0x68, 0x70, 0x70, 0x00
	.type		__unnamed_1,@object
	.size		__unnamed_1,(.L_0 - __unnamed_1)
__unnamed_1:
        /*0072*/ 	.byte	0x76, 0x6f, 0x69, 0x64, 0x20, 0x63, 0x75, 0x74, 0x6c, 0x61, 0x73, 0x73, 0x3a, 0x3a, 0x67, 0x65
        /* <DEDUP_REMOVED lines=172> */
        /*0b42*/ 	.byte	0x3a, 0x69, 0x64, 0x65, 0x6e, 0x74, 0x69, 0x74, 0x79, 0x5d, 0x00
.L_0:


//--------------------- .nv.shared._ZN7cutlass13device_kernelINS_4gemm6kernel13GemmUniversalIN4cute5tupleIJiiiiEEENS1_10collective13CollectiveMmaINS1_34MainloopSm90TmaGmmaWarpSpecializedILi19ENS5_IJNS4_1CILi2EEENSA_ILi1EEESC_EEENS1_35KernelTmaWarpSpecializedCooperativeEEENS5_IJNSA_ILi192EEENSA_ILi176EEENSA_ILi32EEEEEEaNS5_IJlSC_lEEEaSK_NS4_8TiledMMAINS4_8MMA_AtomIJNS4_4SM904GMMA26MMA_64x16x32_S32S8S8_SS_TNEEEENS4_6LayoutISD_NS5_IJSC_NSA_ILi0EEESS_EEEEENS5_IJNS4_10UnderscoreESV_SV_EEEEENS4_13SM90_TMA_LOADENS4_14ComposedLayoutINS4_7SwizzleILi1ELi4ELi3EEENS4_18smem_ptr_flag_bitsILi8EEENSR_INS5_IJNSA_ILi8EEESI_EEENS5_IJSI_SC_EEEEEEEvNS4_8identityENS4_23SM90_TMA_LOAD_MULTICASTES18_vS19_EENS_8epilogue10collective6detail29Sm90TmaWarpSpecializedAdapterINS1D_15DefaultEpilogueIaSK_SK_NS1C_6thread17LinearCombinationIaLi1EiiLNS1H_9ScaleType4KindE0ELNS_15FloatRoundStyleE2EaEENS1_15EpilogueDefaultEEEEEvvEEEEvNT_6ParamsE --------------------------
	.section	.nv.shared._ZN7cutlass13device_kernelINS_4gemm6kernel13GemmUniversalIN4cute5tupleIJiiiiEEENS1_10collective13CollectiveMmaINS1_34MainloopSm90TmaGmmaWarpSpecializedILi19ENS5_IJNS4_1CILi2EEENSA_ILi1EEESC_EEENS1_35KernelTmaWarpSpecializedCooperativeEEENS5_IJNSA_ILi192EEENSA_ILi176EEENSA_ILi32EEEEEEaNS5_IJlSC_lEEEaSK_NS4_8TiledMMAINS4_8MMA_AtomIJNS4_4SM904GMMA26MMA_64x16x32_S32S8S8_SS_TNEEEENS4_6LayoutISD_NS5_IJSC_NSA_ILi0EEESS_EEEEENS5_IJNS4_10UnderscoreESV_SV_EEEEENS4_13SM90_TMA_LOADENS4_14ComposedLayoutINS4_7SwizzleILi1ELi4ELi3EEENS4_18smem_ptr_flag_bitsILi8EEENSR_INS5_IJNSA_ILi8EEESI_EEENS5_IJSI_SC_EEEEEEEvNS4_8identityENS4_23SM90_TMA_LOAD_MULTICASTES18_vS19_EENS_8epilogue10collective6detail29Sm90TmaWarpSpecializedAdapterINS1D_15DefaultEpilogueIaSK_SK_NS1C_6thread17LinearCombinationIaLi1EiiLNS1H_9ScaleType4KindE0ELNS_15FloatRoundStyleE2EaEENS1_15EpilogueDefaultEEEEEvvEEEEvNT_6ParamsE,"aw",@nobits
	.sectionflags	@""
	.align	16
	.zero		1024


//--------------------- .nv.shared.reserved.0     --------------------------
	.section	.nv.shared.reserved.0,"aw",@nobits
	.weak		__nv_reservedSMEM_offset_0_alias
	.size		__nv_reservedSMEM_offset_0_alias, 0, 0
	.other		__nv_reservedSMEM_offset_0_alias,@"STO_CUDA_RESERVED_SHARED STV_DEFAULT"
__nv_reservedSMEM_offset_0_alias:
	.zero		0


//--------------------- .nv.global                --------------------------
	.section	.nv.global,"aw",@nobits
.nv.global:
	.type		_ZN40_INTERNAL_058b8961_4_k_cu_fdfcc2fb_174734cute1_E,@object
	.size		_ZN40_INTERNAL_058b8961_4_k_cu_fdfcc2fb_174734cute1_E,(_ZN40_INTERNAL_058b8961_4_k_cu_fdfcc2fb_174734cuda3std3__45__cpo6cbeginE - _ZN40_INTERNAL_058b8961_4_k_cu_fdfcc2fb_174734cute1_E)
_ZN40_INTERNAL_058b8961_4_k_cu_fdfcc2fb_174734cute1_E:
	.zero		1
	.type		_ZN40_INTERNAL_058b8961_4_k_cu_fdfcc2fb_174734cuda3std3__45__cpo6cbeginE,@object
	.size		_ZN40_INTERNAL_058b8961_4_k_cu_fdfcc2fb_174734cuda3std3__45__cpo6cbeginE,(_ZN40_INTERNAL_058b8961_4_k_cu_fdfcc2fb_174734cuda3std3__48in_placeE - _ZN40_INTERNAL_058b8961_4_k_cu_fdfcc2fb_174734cuda3std3__45__cpo6cbeginE)
_ZN40_INTERNAL_058b8961_4_k_cu_fdfcc2fb_174734cuda3std3__45__cpo6cbeginE:
	.zero		1
	.type		_ZN40_INTERNAL_058b8961_4_k_cu_fdfcc2fb_174734cuda3std3__48in_placeE,@object
	.size		_ZN40_INTERNAL_058b8961_4_k_cu_fdfcc2fb_174734cuda3std3__48in_placeE,(_ZN40_INTERNAL_058b8961_4_k_cu_fdfcc2fb_174734cuda3std6ranges3__45__cpo9iter_moveE - _ZN40_INTERNAL_058b8961_4_k_cu_fdfcc2fb_174734cuda3std3__48in_placeE)
_ZN40_INTERNAL_058b8961_4_k_cu_fdfcc2fb_174734cuda3std3__48in_placeE:
	.zero		1
	.type		_ZN40_INTERNAL_058b8961_4_k_cu_fdfcc2fb_174734cuda3std6ranges3__45__cpo9iter_moveE,@object
	.size		_ZN40_INTERNAL_058b8961_4_k_cu_fdfcc2fb_174734cuda3std6ranges3__45__cpo9iter_moveE,(_ZN40_INTERNAL_058b8961_4_k_cu_fdfcc2fb_174734cuda3std3__45__cpo5beginE - _ZN40_INTERNAL_058b8961_4_k_cu_fdfcc2fb_174734cuda3std6ranges3__45__cpo9iter_moveE)
_ZN40_INTERNAL_058b8961_4_k_cu_fdfcc2fb_174734cuda3std6ranges3__45__cpo9iter_moveE:
	.zero		1
	.type		_ZN40_INTERNAL_058b8961_4_k_cu_fdfcc2fb_174734cuda3std3__45__cpo5beginE,@object
	.size		_ZN40_INTERNAL_058b8961_4_k_cu_fdfcc2fb_174734cuda3std3__45__cpo5beginE,(_ZN40_INTERNAL_058b8961_4_k_cu_fdfcc2fb_174734cuda3std3__442_GLOBAL__N__058b8961_4_k_cu_fdfcc2fb_174736ignoreE - _ZN40_INTERNAL_058b8961_4_k_cu_fdfcc2fb_174734cuda3std3__45__cpo5beginE)
_ZN40_INTERNAL_058b8961_4_k_cu_fdfcc2fb_174734cuda3std3__45__cpo5beginE:
	.zero		1
	.type		_ZN40_INTERNAL_058b8961_4_k_cu_fdfcc2fb_174734cuda3std3__442_GLOBAL__N__058b8961_4_k_cu_fdfcc2fb_174736ignoreE,@object
	.size		_ZN40_INTERNAL_058b8961_4_k_cu_fdfcc2fb_174734cuda3std3__442_GLOBAL__N__058b8961_4_k_cu_fdfcc2fb_174736ignoreE,(_ZN40_INTERNAL_058b8961_4_k_cu_fdfcc2fb_174734cute7productE - _ZN40_INTERNAL_058b8961_4_k_cu_fdfcc2fb_174734cuda3std3__442_GLOBAL__N__058b8961_4_k_cu_fdfcc2fb_174736ignoreE)
_ZN40_INTERNAL_058b8961_4_k_cu_fdfcc2fb_174734cuda3std3__442_GLOBAL__N__058b8961_4_k_cu_fdfcc2fb_174736ignoreE:
	.zero		1
	.type		_ZN40_INTERNAL_058b8961_4_k_cu_fdfcc2fb_174734cute7productE,@object
	.size		_ZN40_INTERNAL_058b8961_4_k_cu_fdfcc2fb_174734cute7productE,(_ZN40_INTERNAL_058b8961_4_k_cu_fdfcc2fb_174734cuda3std3__45__cpo3endE - _ZN40_INTERNAL_058b8961_4_k_cu_fdfcc2fb_174734cute7productE)
_ZN40_INTERNAL_058b8961_4_k_cu_fdfcc2fb_174734cute7productE:
	.zero		1
	.type		_ZN40_INTERNAL_058b8961_4_k_cu_fdfcc2fb_174734cuda3std3__45__cpo3endE,@object
	.size		_ZN40_INTERNAL_058b8961_4_k_cu_fdfcc2fb_174734cuda3std3__45__cpo3endE,(_ZN40_INTERNAL_058b8961_4_k_cu_fdfcc2fb_174734cuda3std3__419piecewise_constructE - _ZN40_INTERNAL_058b8961_4_k_cu_fdfcc2fb_174734cuda3std3__45__cpo3endE)
_ZN40_INTERNAL_058b8961_4_k_cu_fdfcc2fb_174734cuda3std3__45__cpo3endE:
	.zero		1
	.type		_ZN40_INTERNAL_058b8961_4_k_cu_fdfcc2fb_174734cuda3std3__419piecewise_constructE,@object
	.size		_ZN40_INTERNAL_058b8961_4_k_cu_fdfcc2fb_174734cuda3std3__419piecewise_constructE,(_ZN40_INTERNAL_058b8961_4_k_cu_fdfcc2fb_174734cuda3std3__45__cpo4cendE - _ZN40_INTERNAL_058b8961_4_k_cu_fdfcc2fb_174734cuda3std3__419piecewise_constructE)
_ZN40_INTERNAL_058b8961_4_k_cu_fdfcc2fb_174734cuda3std3__419piecewise_constructE:
	.zero		1
	.type		_ZN40_INTERNAL_058b8961_4_k_cu_fdfcc2fb_174734cuda3std3__45__cpo4cendE,@object
	.size		_ZN40_INTERNAL_058b8961_4_k_cu_fdfcc2fb_174734cuda3std3__45__cpo4cendE,(_ZN40_INTERNAL_058b8961_4_k_cu_fdfcc2fb_174734cuda3std6ranges3__45__cpo4swapE - _ZN40_INTERNAL_058b8961_4_k_cu_fdfcc2fb_174734cuda3std3__45__cpo4cendE)
_ZN40_INTERNAL_058b8961_4_k_cu_fdfcc2fb_174734cuda3std3__45__cpo4cendE:
	.zero		1
	.type		_ZN40_INTERNAL_058b8961_4_k_cu_fdfcc2fb_174734cuda3std6ranges3__45__cpo4swapE,@object
	.size		_ZN40_INTERNAL_058b8961_4_k_cu_fdfcc2fb_174734cuda3std6ranges3__45__cpo4swapE,(.L_8 - _ZN40_INTERNAL_058b8961_4_k_cu_fdfcc2fb_174734cuda3std6ranges3__45__cpo4swapE)
_ZN40_INTERNAL_058b8961_4_k_cu_fdfcc2fb_174734cuda3std6ranges3__45__cpo4swapE:
	.zero		1
.L_8:


//--------------------- .nv.constant0._ZN7cutlass13device_kernelINS_4gemm6kernel13GemmUniversalIN4cute5tupleIJiiiiEEENS1_10collective13CollectiveMmaINS1_34MainloopSm90TmaGmmaWarpSpecializedILi19ENS5_IJNS4_1CILi2EEENSA_ILi1EEESC_EEENS1_35KernelTmaWarpSpecializedCooperativeEEENS5_IJNSA_ILi192EEENSA_ILi176EEENSA_ILi32EEEEEEaNS5_IJlSC_lEEEaSK_NS4_8TiledMMAINS4_8MMA_AtomIJNS4_4SM904GMMA26MMA_64x16x32_S32S8S8_SS_TNEEEENS4_6LayoutISD_NS5_IJSC_NSA_ILi0EEESS_EEEEENS5_IJNS4_10UnderscoreESV_SV_EEEEENS4_13SM90_TMA_LOADENS4_14ComposedLayoutINS4_7SwizzleILi1ELi4ELi3EEENS4_18smem_ptr_flag_bitsILi8EEENSR_INS5_IJNSA_ILi8EEESI_EEENS5_IJSI_SC_EEEEEEEvNS4_8identityENS4_23SM90_TMA_LOAD_MULTICASTES18_vS19_EENS_8epilogue10collective6detail29Sm90TmaWarpSpecializedAdapterINS1D_15DefaultEpilogueIaSK_SK_NS1C_6thread17LinearCombinationIaLi1EiiLNS1H_9ScaleType4KindE0ELNS_15FloatRoundStyleE2EaEENS1_15EpilogueDefaultEEEEEvvEEEEvNT_6ParamsE --------------------------
	.section	.nv.constant0._ZN7cutlass13device_kernelINS_4gemm6kernel13GemmUniversalIN4cute5tupleIJiiiiEEENS1_10collective13CollectiveMmaINS1_34MainloopSm90TmaGmmaWarpSpecializedILi19ENS5_IJNS4_1CILi2EEENSA_ILi1EEESC_EEENS1_35KernelTmaWarpSpecializedCooperativeEEENS5_IJNSA_ILi192EEENSA_ILi176EEENSA_ILi32EEEEEEaNS5_IJlSC_lEEEaSK_NS4_8TiledMMAINS4_8MMA_AtomIJNS4_4SM904GMMA26MMA_64x16x32_S32S8S8_SS_TNEEEENS4_6LayoutISD_NS5_IJSC_NSA_ILi0EEESS_EEEEENS5_IJNS4_10UnderscoreESV_SV_EEEEENS4_13SM90_TMA_LOADENS4_14ComposedLayoutINS4_7SwizzleILi1ELi4ELi3EEENS4_18smem_ptr_flag_bitsILi8EEENSR_INS5_IJNSA_ILi8EEESI_EEENS5_IJSI_SC_EEEEEEEvNS4_8identityENS4_23SM90_TMA_LOAD_MULTICASTES18_vS19_EENS_8epilogue10collective6detail29Sm90TmaWarpSpecializedAdapterINS1D_15DefaultEpilogueIaSK_SK_NS1C_6thread17LinearCombinationIaLi1EiiLNS1H_9ScaleType4KindE0ELNS_15FloatRoundStyleE2EaEENS1_15EpilogueDefaultEEEEEvvEEEEvNT_6ParamsE,"a",@progbits
	.sectionflags	@""
	.align	4
.nv.constant0._ZN7cutlass13device_kernelINS_4gemm6kernel13GemmUniversalIN4cute5tupleIJiiiiEEENS1_10collective13CollectiveMmaINS1_34MainloopSm90TmaGmmaWarpSpecializedILi19ENS5_IJNS4_1CILi2EEENSA_ILi1EEESC_EEENS1_35KernelTmaWarpSpecializedCooperativeEEENS5_IJNSA_ILi192EEENSA_ILi176EEENSA_ILi32EEEEEEaNS5_IJlSC_lEEEaSK_NS4_8TiledMMAINS4_8MMA_AtomIJNS4_4SM904GMMA26MMA_64x16x32_S32S8S8_SS_TNEEEENS4_6LayoutISD_NS5_IJSC_NSA_ILi0EEESS_EEEEENS5_IJNS4_10UnderscoreESV_SV_EEEEENS4_13SM90_TMA_LOADENS4_14ComposedLayoutINS4_7SwizzleILi1ELi4ELi3EEENS4_18smem_ptr_flag_bitsILi8EEENSR_INS5_IJNSA_ILi8EEESI_EEENS5_IJSI_SC_EEEEEEEvNS4_8identityENS4_23SM90_TMA_LOAD_MULTICASTES18_vS19_EENS_8epilogue10collective6detail29Sm90TmaWarpSpecializedAdapterINS1D_15DefaultEpilogueIaSK_SK_NS1C_6thread17LinearCombinationIaLi1EiiLNS1H_9ScaleType4KindE0ELNS_15FloatRoundStyleE2EaEENS1_15EpilogueDefaultEEEEEvvEEEEvNT_6ParamsE:
	.zero		1664


//--------------------- SYMBOLS --------------------------

	.type		.nv.reservedSmem.offset0,@object
	.size		.nv.reservedSmem.offset0,0x4
	.type		__assertfail,@function
